//
// Generated by NVIDIA NVVM Compiler
//
// Compiler Build ID: CL-36424714
// Cuda compilation tools, release 13.0, V13.0.88
// Based on NVVM 20.0.0
//

.version 9.0
.target sm_100
.address_size 64

	// .globl	_Z16MatMulRowThreadsPiS_S_iii

.visible .entry _Z16MatMulRowThreadsPiS_S_iii(
	.param .u64 .ptr .align 1 _Z16MatMulRowThreadsPiS_S_iii_param_0,
	.param .u64 .ptr .align 1 _Z16MatMulRowThreadsPiS_S_iii_param_1,
	.param .u64 .ptr .align 1 _Z16MatMulRowThreadsPiS_S_iii_param_2,
	.param .u32 _Z16MatMulRowThreadsPiS_S_iii_param_3,
	.param .u32 _Z16MatMulRowThreadsPiS_S_iii_param_4,
	.param .u32 _Z16MatMulRowThreadsPiS_S_iii_param_5
)
{
	.reg .pred 	%p<19>;
	.reg .b32 	%r<153>;
	.reg .b64 	%rd<82>;

	ld.param.u64 	%rd13, [_Z16MatMulRowThreadsPiS_S_iii_param_0];
	ld.param.u64 	%rd14, [_Z16MatMulRowThreadsPiS_S_iii_param_1];
	ld.param.u64 	%rd15, [_Z16MatMulRowThreadsPiS_S_iii_param_2];
	ld.param.u32 	%r62, [_Z16MatMulRowThreadsPiS_S_iii_param_4];
	ld.param.u32 	%r63, [_Z16MatMulRowThreadsPiS_S_iii_param_5];
	cvta.to.global.u64 	%rd1, %rd14;
	cvta.to.global.u64 	%rd2, %rd13;
	cvta.to.global.u64 	%rd3, %rd15;
	setp.lt.s32 	%p1, %r63, 1;
	@%p1 bra 	$L__BB0_26;
	mov.u32 	%r64, %tid.x;
	mul.lo.s32 	%r1, %r63, %r64;
	setp.lt.s32 	%p2, %r62, 1;
	mul.lo.s32 	%r2, %r62, %r64;
	@%p2 bra 	$L__BB0_15;
	and.b32  	%r3, %r62, 7;
	and.b32  	%r4, %r62, 3;
	and.b32  	%r5, %r62, 2147483640;
	and.b32  	%r6, %r62, 1;
	neg.s32 	%r7, %r5;
	shl.b32 	%r8, %r63, 3;
	shl.b32 	%r9, %r63, 1;
	mul.lo.s32 	%r10, %r63, 3;
	shl.b32 	%r11, %r63, 2;
	mul.lo.s32 	%r12, %r63, 5;
	mul.lo.s32 	%r13, %r63, 6;
	mul.lo.s32 	%r14, %r63, 7;
	mul.wide.u32 	%rd4, %r8, 4;
	cvt.u64.u32 	%rd5, %r2;
	mov.b32 	%r133, 0;
	shl.b64 	%rd35, %rd5, 2;
	add.s64 	%rd36, %rd35, %rd2;
	add.s64 	%rd7, %rd36, 16;
$L__BB0_3:
	setp.lt.u32 	%p11, %r62, 8;
	add.s32 	%r78, %r133, %r1;
	mul.wide.u32 	%rd34, %r78, 4;
	add.s64 	%rd6, %rd3, %rd34;
	mov.b32 	%r143, 0;
	st.global.u32 	[%rd6], %r143;
	mov.u32 	%r146, %r143;
	@%p11 bra 	$L__BB0_6;
	add.s32 	%r140, %r63, %r133;
	add.s32 	%r139, %r9, %r133;
	add.s32 	%r138, %r10, %r133;
	add.s32 	%r137, %r11, %r133;
	add.s32 	%r136, %r12, %r133;
	add.s32 	%r135, %r13, %r133;
	add.s32 	%r134, %r14, %r133;
	mul.wide.u32 	%rd37, %r133, 4;
	add.s64 	%rd81, %rd1, %rd37;
	mov.b32 	%r143, 0;
	mov.u64 	%rd80, %rd7;
	mov.u32 	%r141, %r7;
$L__BB0_5:
	.pragma "nounroll";
	ld.global.u32 	%r80, [%rd80+-16];
	ld.global.u32 	%r81, [%rd81];
	mad.lo.s32 	%r82, %r81, %r80, %r143;
	st.global.u32 	[%rd6], %r82;
	ld.global.u32 	%r83, [%rd80+-12];
	mul.wide.u32 	%rd38, %r140, 4;
	add.s64 	%rd39, %rd1, %rd38;
	ld.global.u32 	%r84, [%rd39];
	mad.lo.s32 	%r85, %r84, %r83, %r82;
	st.global.u32 	[%rd6], %r85;
	ld.global.u32 	%r86, [%rd80+-8];
	mul.wide.u32 	%rd40, %r139, 4;
	add.s64 	%rd41, %rd1, %rd40;
	ld.global.u32 	%r87, [%rd41];
	mad.lo.s32 	%r88, %r87, %r86, %r85;
	st.global.u32 	[%rd6], %r88;
	ld.global.u32 	%r89, [%rd80+-4];
	mul.wide.u32 	%rd42, %r138, 4;
	add.s64 	%rd43, %rd1, %rd42;
	ld.global.u32 	%r90, [%rd43];
	mad.lo.s32 	%r91, %r90, %r89, %r88;
	st.global.u32 	[%rd6], %r91;
	ld.global.u32 	%r92, [%rd80];
	mul.wide.u32 	%rd44, %r137, 4;
	add.s64 	%rd45, %rd1, %rd44;
	ld.global.u32 	%r93, [%rd45];
	mad.lo.s32 	%r94, %r93, %r92, %r91;
	st.global.u32 	[%rd6], %r94;
	ld.global.u32 	%r95, [%rd80+4];
	mul.wide.u32 	%rd46, %r136, 4;
	add.s64 	%rd47, %rd1, %rd46;
	ld.global.u32 	%r96, [%rd47];
	mad.lo.s32 	%r97, %r96, %r95, %r94;
	st.global.u32 	[%rd6], %r97;
	ld.global.u32 	%r98, [%rd80+8];
	mul.wide.u32 	%rd48, %r135, 4;
	add.s64 	%rd49, %rd1, %rd48;
	ld.global.u32 	%r99, [%rd49];
	mad.lo.s32 	%r100, %r99, %r98, %r97;
	st.global.u32 	[%rd6], %r100;
	ld.global.u32 	%r101, [%rd80+12];
	mul.wide.u32 	%rd50, %r134, 4;
	add.s64 	%rd51, %rd1, %rd50;
	ld.global.u32 	%r102, [%rd51];
	mad.lo.s32 	%r143, %r102, %r101, %r100;
	st.global.u32 	[%rd6], %r143;
	add.s32 	%r141, %r141, 8;
	add.s32 	%r140, %r140, %r8;
	add.s32 	%r139, %r139, %r8;
	add.s32 	%r138, %r138, %r8;
	add.s32 	%r137, %r137, %r8;
	add.s32 	%r136, %r136, %r8;
	add.s32 	%r135, %r135, %r8;
	add.s32 	%r134, %r134, %r8;
	add.s64 	%rd81, %rd81, %rd4;
	add.s64 	%rd80, %rd80, 32;
	setp.ne.s32 	%p12, %r141, 0;
	mov.u32 	%r146, %r5;
	@%p12 bra 	$L__BB0_5;
$L__BB0_6:
	setp.eq.s32 	%p13, %r3, 0;
	@%p13 bra 	$L__BB0_14;
	add.s32 	%r103, %r3, -1;
	setp.lt.u32 	%p14, %r103, 3;
	@%p14 bra 	$L__BB0_9;
	add.s32 	%r104, %r146, %r2;
	mul.wide.u32 	%rd52, %r104, 4;
	add.s64 	%rd53, %rd2, %rd52;
	ld.global.u32 	%r105, [%rd53];
	mad.lo.s32 	%r106, %r146, %r63, %r133;
	mul.wide.u32 	%rd54, %r106, 4;
	add.s64 	%rd55, %rd1, %rd54;
	ld.global.u32 	%r107, [%rd55];
	mad.lo.s32 	%r108, %r107, %r105, %r143;
	st.global.u32 	[%rd6], %r108;
	cvt.u64.u32 	%rd56, %r146;
	add.s64 	%rd57, %rd56, %rd5;
	shl.b64 	%rd58, %rd57, 2;
	add.s64 	%rd59, %rd2, %rd58;
	ld.global.u32 	%r109, [%rd59+4];
	add.s32 	%r110, %r106, %r63;
	mul.wide.u32 	%rd60, %r110, 4;
	add.s64 	%rd61, %rd1, %rd60;
	ld.global.u32 	%r111, [%rd61];
	mad.lo.s32 	%r112, %r111, %r109, %r108;
	st.global.u32 	[%rd6], %r112;
	ld.global.u32 	%r113, [%rd59+8];
	add.s32 	%r114, %r110, %r63;
	mul.wide.u32 	%rd62, %r114, 4;
	add.s64 	%rd63, %rd1, %rd62;
	ld.global.u32 	%r115, [%rd63];
	mad.lo.s32 	%r116, %r115, %r113, %r112;
	st.global.u32 	[%rd6], %r116;
	ld.global.u32 	%r117, [%rd59+12];
	add.s32 	%r118, %r114, %r63;
	mul.wide.u32 	%rd64, %r118, 4;
	add.s64 	%rd65, %rd1, %rd64;
	ld.global.u32 	%r119, [%rd65];
	mad.lo.s32 	%r143, %r119, %r117, %r116;
	st.global.u32 	[%rd6], %r143;
	add.s32 	%r146, %r146, 4;
$L__BB0_9:
	setp.eq.s32 	%p15, %r4, 0;
	@%p15 bra 	$L__BB0_14;
	setp.eq.s32 	%p16, %r4, 1;
	@%p16 bra 	$L__BB0_12;
	add.s32 	%r120, %r146, %r2;
	mul.wide.u32 	%rd66, %r120, 4;
	add.s64 	%rd67, %rd2, %rd66;
	ld.global.u32 	%r121, [%rd67];
	mad.lo.s32 	%r122, %r146, %r63, %r133;
	mul.wide.u32 	%rd68, %r122, 4;
	add.s64 	%rd69, %rd1, %rd68;
	ld.global.u32 	%r123, [%rd69];
	mad.lo.s32 	%r124, %r123, %r121, %r143;
	st.global.u32 	[%rd6], %r124;
	cvt.u64.u32 	%rd70, %r146;
	add.s64 	%rd71, %rd70, %rd5;
	shl.b64 	%rd72, %rd71, 2;
	add.s64 	%rd73, %rd2, %rd72;
	ld.global.u32 	%r125, [%rd73+4];
	add.s32 	%r126, %r122, %r63;
	mul.wide.u32 	%rd74, %r126, 4;
	add.s64 	%rd75, %rd1, %rd74;
	ld.global.u32 	%r127, [%rd75];
	mad.lo.s32 	%r143, %r127, %r125, %r124;
	st.global.u32 	[%rd6], %r143;
	add.s32 	%r146, %r146, 2;
$L__BB0_12:
	setp.eq.s32 	%p17, %r6, 0;
	@%p17 bra 	$L__BB0_14;
	add.s32 	%r128, %r146, %r2;
	mul.wide.u32 	%rd76, %r128, 4;
	add.s64 	%rd77, %rd2, %rd76;
	ld.global.u32 	%r129, [%rd77];
	mad.lo.s32 	%r130, %r146, %r63, %r133;
	mul.wide.u32 	%rd78, %r130, 4;
	add.s64 	%rd79, %rd1, %rd78;
	ld.global.u32 	%r131, [%rd79];
	mad.lo.s32 	%r132, %r131, %r129, %r143;
	st.global.u32 	[%rd6], %r132;
$L__BB0_14:
	add.s32 	%r133, %r133, 1;
	setp.eq.s32 	%p18, %r133, %r63;
	@%p18 bra 	$L__BB0_26;
	bra.uni 	$L__BB0_3;
$L__BB0_15:
	and.b32  	%r52, %r63, 7;
	setp.lt.u32 	%p3, %r63, 8;
	mov.b32 	%r151, 0;
	@%p3 bra 	$L__BB0_18;
	and.b32  	%r151, %r63, 2147483640;
	mov.b32 	%r149, 0;
$L__BB0_17:
	.pragma "nounroll";
	add.s32 	%r67, %r149, %r1;
	mul.wide.u32 	%rd16, %r67, 4;
	add.s64 	%rd17, %rd3, %rd16;
	mov.b32 	%r68, 0;
	st.global.u32 	[%rd17], %r68;
	st.global.u32 	[%rd17+4], %r68;
	st.global.u32 	[%rd17+8], %r68;
	st.global.u32 	[%rd17+12], %r68;
	st.global.u32 	[%rd17+16], %r68;
	st.global.u32 	[%rd17+20], %r68;
	st.global.u32 	[%rd17+24], %r68;
	st.global.u32 	[%rd17+28], %r68;
	add.s32 	%r149, %r149, 8;
	setp.ne.s32 	%p4, %r149, %r151;
	@%p4 bra 	$L__BB0_17;
$L__BB0_18:
	setp.eq.s32 	%p5, %r52, 0;
	@%p5 bra 	$L__BB0_26;
	and.b32  	%r57, %r63, 3;
	setp.lt.u32 	%p6, %r52, 4;
	@%p6 bra 	$L__BB0_21;
	add.s32 	%r69, %r151, %r1;
	mul.wide.u32 	%rd18, %r69, 4;
	add.s64 	%rd19, %rd3, %rd18;
	mov.b32 	%r70, 0;
	st.global.u32 	[%rd19], %r70;
	cvt.u64.u32 	%rd20, %r1;
	cvt.u64.u32 	%rd21, %r151;
	add.s64 	%rd22, %rd21, %rd20;
	shl.b64 	%rd23, %rd22, 2;
	add.s64 	%rd24, %rd3, %rd23;
	st.global.u32 	[%rd24+4], %r70;
	st.global.u32 	[%rd24+8], %r70;
	st.global.u32 	[%rd24+12], %r70;
	add.s32 	%r151, %r151, 4;
$L__BB0_21:
	setp.eq.s32 	%p7, %r57, 0;
	@%p7 bra 	$L__BB0_26;
	setp.eq.s32 	%p8, %r57, 1;
	@%p8 bra 	$L__BB0_24;
	add.s32 	%r71, %r151, %r1;
	mul.wide.u32 	%rd25, %r71, 4;
	add.s64 	%rd26, %rd3, %rd25;
	mov.b32 	%r72, 0;
	st.global.u32 	[%rd26], %r72;
	cvt.u64.u32 	%rd27, %r1;
	cvt.u64.u32 	%rd28, %r151;
	add.s64 	%rd29, %rd28, %rd27;
	shl.b64 	%rd30, %rd29, 2;
	add.s64 	%rd31, %rd3, %rd30;
	st.global.u32 	[%rd31+4], %r72;
	add.s32 	%r151, %r151, 2;
$L__BB0_24:
	and.b32  	%r73, %r63, 1;
	setp.eq.b32 	%p9, %r73, 1;
	not.pred 	%p10, %p9;
	@%p10 bra 	$L__BB0_26;
	add.s32 	%r74, %r151, %r1;
	mul.wide.u32 	%rd32, %r74, 4;
	add.s64 	%rd33, %rd3, %rd32;
	mov.b32 	%r75, 0;
	st.global.u32 	[%rd33], %r75;
$L__BB0_26:
	ret;

}
	// .globl	_Z16MatMulColThreadsPiS_S_iii
.visible .entry _Z16MatMulColThreadsPiS_S_iii(
	.param .u64 .ptr .align 1 _Z16MatMulColThreadsPiS_S_iii_param_0,
	.param .u64 .ptr .align 1 _Z16MatMulColThreadsPiS_S_iii_param_1,
	.param .u64 .ptr .align 1 _Z16MatMulColThreadsPiS_S_iii_param_2,
	.param .u32 _Z16MatMulColThreadsPiS_S_iii_param_3,
	.param .u32 _Z16MatMulColThreadsPiS_S_iii_param_4,
	.param .u32 _Z16MatMulColThreadsPiS_S_iii_param_5
)
{
	.reg .pred 	%p<19>;
	.reg .b32 	%r<118>;
	.reg .b64 	%rd<75>;

	ld.param.u64 	%rd8, [_Z16MatMulColThreadsPiS_S_iii_param_0];
	ld.param.u64 	%rd9, [_Z16MatMulColThreadsPiS_S_iii_param_1];
	ld.param.u64 	%rd10, [_Z16MatMulColThreadsPiS_S_iii_param_2];
	ld.param.u32 	%r37, [_Z16MatMulColThreadsPiS_S_iii_param_3];
	ld.param.u32 	%r38, [_Z16MatMulColThreadsPiS_S_iii_param_4];
	ld.param.u32 	%r39, [_Z16MatMulColThreadsPiS_S_iii_param_5];
	cvta.to.global.u64 	%rd1, %rd9;
	cvta.to.global.u64 	%rd2, %rd8;
	cvta.to.global.u64 	%rd3, %rd10;
	mov.u32 	%r1, %tid.x;
	setp.lt.s32 	%p1, %r37, 1;
	@%p1 bra 	$L__BB1_26;
	setp.lt.s32 	%p2, %r38, 1;
	@%p2 bra 	$L__BB1_15;
	and.b32  	%r2, %r38, 7;
	and.b32  	%r3, %r38, 3;
	and.b32  	%r4, %r38, 2147483640;
	and.b32  	%r5, %r38, 1;
	neg.s32 	%r6, %r4;
	shl.b32 	%r7, %r39, 3;
	mov.b32 	%r104, 0;
	mul.wide.s32 	%rd68, %r39, 4;
$L__BB1_3:
	setp.lt.u32 	%p11, %r38, 8;
	mad.lo.s32 	%r53, %r104, %r39, %r1;
	mul.wide.s32 	%rd33, %r53, 4;
	add.s64 	%rd4, %rd3, %rd33;
	mov.b32 	%r108, 0;
	st.global.u32 	[%rd4], %r108;
	mul.lo.s32 	%r9, %r104, %r37;
	mov.u32 	%r111, %r108;
	@%p11 bra 	$L__BB1_6;
	mul.wide.u32 	%rd34, %r9, 4;
	add.s64 	%rd35, %rd2, %rd34;
	add.s64 	%rd74, %rd35, 16;
	mov.b32 	%r108, 0;
	mov.u32 	%r105, %r1;
	mov.u32 	%r106, %r6;
$L__BB1_5:
	.pragma "nounroll";
	ld.global.u32 	%r55, [%rd74+-16];
	mul.wide.s32 	%rd36, %r105, 4;
	add.s64 	%rd37, %rd1, %rd36;
	ld.global.u32 	%r56, [%rd37];
	mad.lo.s32 	%r57, %r56, %r55, %r108;
	st.global.u32 	[%rd4], %r57;
	ld.global.u32 	%r58, [%rd74+-12];
	mul.wide.s32 	%rd38, %r39, 4;
	add.s64 	%rd39, %rd37, %rd38;
	ld.global.u32 	%r59, [%rd39];
	mad.lo.s32 	%r60, %r59, %r58, %r57;
	st.global.u32 	[%rd4], %r60;
	ld.global.u32 	%r61, [%rd74+-8];
	add.s64 	%rd40, %rd39, %rd38;
	ld.global.u32 	%r62, [%rd40];
	mad.lo.s32 	%r63, %r62, %r61, %r60;
	st.global.u32 	[%rd4], %r63;
	ld.global.u32 	%r64, [%rd74+-4];
	add.s64 	%rd41, %rd40, %rd38;
	ld.global.u32 	%r65, [%rd41];
	mad.lo.s32 	%r66, %r65, %r64, %r63;
	st.global.u32 	[%rd4], %r66;
	ld.global.u32 	%r67, [%rd74];
	add.s64 	%rd42, %rd41, %rd38;
	ld.global.u32 	%r68, [%rd42];
	mad.lo.s32 	%r69, %r68, %r67, %r66;
	st.global.u32 	[%rd4], %r69;
	ld.global.u32 	%r70, [%rd74+4];
	add.s64 	%rd43, %rd42, %rd38;
	ld.global.u32 	%r71, [%rd43];
	mad.lo.s32 	%r72, %r71, %r70, %r69;
	st.global.u32 	[%rd4], %r72;
	ld.global.u32 	%r73, [%rd74+8];
	add.s64 	%rd44, %rd43, %rd38;
	ld.global.u32 	%r74, [%rd44];
	mad.lo.s32 	%r75, %r74, %r73, %r72;
	st.global.u32 	[%rd4], %r75;
	ld.global.u32 	%r76, [%rd74+12];
	add.s64 	%rd45, %rd44, %rd38;
	ld.global.u32 	%r77, [%rd45];
	mad.lo.s32 	%r108, %r77, %r76, %r75;
	st.global.u32 	[%rd4], %r108;
	add.s32 	%r106, %r106, 8;
	add.s32 	%r105, %r105, %r7;
	add.s64 	%rd74, %rd74, 32;
	setp.ne.s32 	%p12, %r106, 0;
	mov.u32 	%r111, %r4;
	@%p12 bra 	$L__BB1_5;
$L__BB1_6:
	setp.eq.s32 	%p13, %r2, 0;
	@%p13 bra 	$L__BB1_14;
	add.s32 	%r78, %r2, -1;
	setp.lt.u32 	%p14, %r78, 3;
	@%p14 bra 	$L__BB1_9;
	add.s32 	%r79, %r111, %r9;
	mul.wide.u32 	%rd46, %r79, 4;
	add.s64 	%rd47, %rd2, %rd46;
	ld.global.u32 	%r80, [%rd47];
	mad.lo.s32 	%r81, %r111, %r39, %r1;
	mul.wide.s32 	%rd48, %r81, 4;
	add.s64 	%rd49, %rd1, %rd48;
	ld.global.u32 	%r82, [%rd49];
	mad.lo.s32 	%r83, %r82, %r80, %r108;
	st.global.u32 	[%rd4], %r83;
	cvt.u64.u32 	%rd50, %r9;
	cvt.u64.u32 	%rd51, %r111;
	add.s64 	%rd52, %rd51, %rd50;
	shl.b64 	%rd53, %rd52, 2;
	add.s64 	%rd54, %rd2, %rd53;
	ld.global.u32 	%r84, [%rd54+4];
	add.s64 	%rd56, %rd49, %rd68;
	ld.global.u32 	%r85, [%rd56];
	mad.lo.s32 	%r86, %r85, %r84, %r83;
	st.global.u32 	[%rd4], %r86;
	ld.global.u32 	%r87, [%rd54+8];
	add.s64 	%rd57, %rd56, %rd68;
	ld.global.u32 	%r88, [%rd57];
	mad.lo.s32 	%r89, %r88, %r87, %r86;
	st.global.u32 	[%rd4], %r89;
	ld.global.u32 	%r90, [%rd54+12];
	add.s64 	%rd58, %rd57, %rd68;
	ld.global.u32 	%r91, [%rd58];
	mad.lo.s32 	%r108, %r91, %r90, %r89;
	st.global.u32 	[%rd4], %r108;
	add.s32 	%r111, %r111, 4;
$L__BB1_9:
	setp.eq.s32 	%p15, %r3, 0;
	@%p15 bra 	$L__BB1_14;
	setp.eq.s32 	%p16, %r3, 1;
	@%p16 bra 	$L__BB1_12;
	add.s32 	%r92, %r111, %r9;
	mul.wide.u32 	%rd59, %r92, 4;
	add.s64 	%rd60, %rd2, %rd59;
	ld.global.u32 	%r93, [%rd60];
	mad.lo.s32 	%r94, %r111, %r39, %r1;
	mul.wide.s32 	%rd61, %r94, 4;
	add.s64 	%rd62, %rd1, %rd61;
	ld.global.u32 	%r95, [%rd62];
	mad.lo.s32 	%r96, %r95, %r93, %r108;
	st.global.u32 	[%rd4], %r96;
	cvt.u64.u32 	%rd63, %r9;
	cvt.u64.u32 	%rd64, %r111;
	add.s64 	%rd65, %rd64, %rd63;
	shl.b64 	%rd66, %rd65, 2;
	add.s64 	%rd67, %rd2, %rd66;
	ld.global.u32 	%r97, [%rd67+4];
	add.s64 	%rd69, %rd62, %rd68;
	ld.global.u32 	%r98, [%rd69];
	mad.lo.s32 	%r108, %r98, %r97, %r96;
	st.global.u32 	[%rd4], %r108;
	add.s32 	%r111, %r111, 2;
$L__BB1_12:
	setp.eq.s32 	%p17, %r5, 0;
	@%p17 bra 	$L__BB1_14;
	add.s32 	%r99, %r111, %r9;
	mul.wide.u32 	%rd70, %r99, 4;
	add.s64 	%rd71, %rd2, %rd70;
	ld.global.u32 	%r100, [%rd71];
	mad.lo.s32 	%r101, %r111, %r39, %r1;
	mul.wide.s32 	%rd72, %r101, 4;
	add.s64 	%rd73, %rd1, %rd72;
	ld.global.u32 	%r102, [%rd73];
	mad.lo.s32 	%r103, %r102, %r100, %r108;
	st.global.u32 	[%rd4], %r103;
$L__BB1_14:
	add.s32 	%r104, %r104, 1;
	setp.eq.s32 	%p18, %r104, %r37;
	@%p18 bra 	$L__BB1_26;
	bra.uni 	$L__BB1_3;
$L__BB1_15:
	and.b32  	%r27, %r37, 7;
	setp.lt.u32 	%p3, %r37, 8;
	mov.b32 	%r116, 0;
	@%p3 bra 	$L__BB1_18;
	and.b32  	%r116, %r37, 2147483640;
	mov.b32 	%r114, 0;
	mul.wide.s32 	%rd13, %r39, 4;
$L__BB1_17:
	.pragma "nounroll";
	mad.lo.s32 	%r42, %r114, %r39, %r1;
	mul.wide.s32 	%rd11, %r42, 4;
	add.s64 	%rd12, %rd3, %rd11;
	mov.b32 	%r43, 0;
	st.global.u32 	[%rd12], %r43;
	add.s64 	%rd14, %rd12, %rd13;
	st.global.u32 	[%rd14], %r43;
	add.s64 	%rd15, %rd14, %rd13;
	st.global.u32 	[%rd15], %r43;
	add.s64 	%rd16, %rd15, %rd13;
	st.global.u32 	[%rd16], %r43;
	add.s64 	%rd17, %rd16, %rd13;
	st.global.u32 	[%rd17], %r43;
	add.s64 	%rd18, %rd17, %rd13;
	st.global.u32 	[%rd18], %r43;
	add.s64 	%rd19, %rd18, %rd13;
	st.global.u32 	[%rd19], %r43;
	add.s64 	%rd20, %rd19, %rd13;
	st.global.u32 	[%rd20], %r43;
	add.s32 	%r114, %r114, 8;
	setp.ne.s32 	%p4, %r114, %r116;
	@%p4 bra 	$L__BB1_17;
$L__BB1_18:
	setp.eq.s32 	%p5, %r27, 0;
	@%p5 bra 	$L__BB1_26;
	and.b32  	%r32, %r37, 3;
	setp.lt.u32 	%p6, %r27, 4;
	@%p6 bra 	$L__BB1_21;
	mad.lo.s32 	%r44, %r116, %r39, %r1;
	mul.wide.s32 	%rd21, %r44, 4;
	add.s64 	%rd22, %rd3, %rd21;
	mov.b32 	%r45, 0;
	st.global.u32 	[%rd22], %r45;
	mul.wide.s32 	%rd23, %r39, 4;
	add.s64 	%rd24, %rd22, %rd23;
	st.global.u32 	[%rd24], %r45;
	add.s64 	%rd25, %rd24, %rd23;
	st.global.u32 	[%rd25], %r45;
	add.s64 	%rd26, %rd25, %rd23;
	st.global.u32 	[%rd26], %r45;
	add.s32 	%r116, %r116, 4;
$L__BB1_21:
	setp.eq.s32 	%p7, %r32, 0;
	@%p7 bra 	$L__BB1_26;
	setp.eq.s32 	%p8, %r32, 1;
	@%p8 bra 	$L__BB1_24;
	mad.lo.s32 	%r46, %r116, %r39, %r1;
	mul.wide.s32 	%rd27, %r46, 4;
	add.s64 	%rd28, %rd3, %rd27;
	mov.b32 	%r47, 0;
	st.global.u32 	[%rd28], %r47;
	mul.wide.s32 	%rd29, %r39, 4;
	add.s64 	%rd30, %rd28, %rd29;
	st.global.u32 	[%rd30], %r47;
	add.s32 	%r116, %r116, 2;
$L__BB1_24:
	and.b32  	%r48, %r37, 1;
	setp.eq.b32 	%p9, %r48, 1;
	not.pred 	%p10, %p9;
	@%p10 bra 	$L__BB1_26;
	mad.lo.s32 	%r49, %r116, %r39, %r1;
	mul.wide.s32 	%rd31, %r49, 4;
	add.s64 	%rd32, %rd3, %rd31;
	mov.b32 	%r50, 0;
	st.global.u32 	[%rd32], %r50;
$L__BB1_26:
	ret;

}
	// .globl	_Z19MatMulElementThreadPiS_S_iii
.visible .entry _Z19MatMulElementThreadPiS_S_iii(
	.param .u64 .ptr .align 1 _Z19MatMulElementThreadPiS_S_iii_param_0,
	.param .u64 .ptr .align 1 _Z19MatMulElementThreadPiS_S_iii_param_1,
	.param .u64 .ptr .align 1 _Z19MatMulElementThreadPiS_S_iii_param_2,
	.param .u32 _Z19MatMulElementThreadPiS_S_iii_param_3,
	.param .u32 _Z19MatMulElementThreadPiS_S_iii_param_4,
	.param .u32 _Z19MatMulElementThreadPiS_S_iii_param_5
)
{
	.reg .pred 	%p<10>;
	.reg .b32 	%r<90>;
	.reg .b64 	%rd<53>;

	ld.param.u64 	%rd7, [_Z19MatMulElementThreadPiS_S_iii_param_0];
	ld.param.u64 	%rd8, [_Z19MatMulElementThreadPiS_S_iii_param_1];
	ld.param.u64 	%rd9, [_Z19MatMulElementThreadPiS_S_iii_param_2];
	ld.param.u32 	%r27, [_Z19MatMulElementThreadPiS_S_iii_param_3];
	ld.param.u32 	%r25, [_Z19MatMulElementThreadPiS_S_iii_param_4];
	ld.param.u32 	%r26, [_Z19MatMulElementThreadPiS_S_iii_param_5];
	cvta.to.global.u64 	%rd1, %rd8;
	cvta.to.global.u64 	%rd2, %rd7;
	cvta.to.global.u64 	%rd10, %rd9;
	mov.u32 	%r1, %tid.x;
	mov.u32 	%r2, %tid.y;
	mad.lo.s32 	%r28, %r27, %r2, %r1;
	mul.wide.s32 	%rd11, %r28, 4;
	add.s64 	%rd3, %rd10, %rd11;
	mov.b32 	%r29, 0;
	st.global.u32 	[%rd3], %r29;
	setp.lt.s32 	%p1, %r25, 1;
	@%p1 bra 	$L__BB2_12;
	mul.lo.s32 	%r3, %r25, %r2;
	and.b32  	%r4, %r25, 7;
	setp.lt.u32 	%p2, %r25, 8;
	mov.b32 	%r84, 0;
	mov.u32 	%r87, %r84;
	@%p2 bra 	$L__BB2_4;
	and.b32  	%r87, %r25, 2147483640;
	neg.s32 	%r82, %r87;
	shl.b32 	%r7, %r26, 3;
	mul.wide.u32 	%rd12, %r3, 4;
	add.s64 	%rd13, %rd12, %rd2;
	add.s64 	%rd52, %rd13, 16;
	mov.b32 	%r84, 0;
	mul.wide.s32 	%rd16, %r26, 4;
	mov.u32 	%r81, %r1;
$L__BB2_3:
	.pragma "nounroll";
	ld.global.u32 	%r32, [%rd52+-16];
	mul.wide.s32 	%rd14, %r81, 4;
	add.s64 	%rd15, %rd1, %rd14;
	ld.global.u32 	%r33, [%rd15];
	mad.lo.s32 	%r34, %r33, %r32, %r84;
	st.global.u32 	[%rd3], %r34;
	ld.global.u32 	%r35, [%rd52+-12];
	add.s64 	%rd17, %rd15, %rd16;
	ld.global.u32 	%r36, [%rd17];
	mad.lo.s32 	%r37, %r36, %r35, %r34;
	st.global.u32 	[%rd3], %r37;
	ld.global.u32 	%r38, [%rd52+-8];
	add.s64 	%rd18, %rd17, %rd16;
	ld.global.u32 	%r39, [%rd18];
	mad.lo.s32 	%r40, %r39, %r38, %r37;
	st.global.u32 	[%rd3], %r40;
	ld.global.u32 	%r41, [%rd52+-4];
	add.s64 	%rd19, %rd18, %rd16;
	ld.global.u32 	%r42, [%rd19];
	mad.lo.s32 	%r43, %r42, %r41, %r40;
	st.global.u32 	[%rd3], %r43;
	ld.global.u32 	%r44, [%rd52];
	add.s64 	%rd20, %rd19, %rd16;
	ld.global.u32 	%r45, [%rd20];
	mad.lo.s32 	%r46, %r45, %r44, %r43;
	st.global.u32 	[%rd3], %r46;
	ld.global.u32 	%r47, [%rd52+4];
	add.s64 	%rd21, %rd20, %rd16;
	ld.global.u32 	%r48, [%rd21];
	mad.lo.s32 	%r49, %r48, %r47, %r46;
	st.global.u32 	[%rd3], %r49;
	ld.global.u32 	%r50, [%rd52+8];
	add.s64 	%rd22, %rd21, %rd16;
	ld.global.u32 	%r51, [%rd22];
	mad.lo.s32 	%r52, %r51, %r50, %r49;
	st.global.u32 	[%rd3], %r52;
	ld.global.u32 	%r53, [%rd52+12];
	add.s64 	%rd23, %rd22, %rd16;
	ld.global.u32 	%r54, [%rd23];
	mad.lo.s32 	%r84, %r54, %r53, %r52;
	st.global.u32 	[%rd3], %r84;
	add.s32 	%r82, %r82, 8;
	add.s32 	%r81, %r81, %r7;
	add.s64 	%rd52, %rd52, 32;
	setp.ne.s32 	%p3, %r82, 0;
	@%p3 bra 	$L__BB2_3;
$L__BB2_4:
	setp.eq.s32 	%p4, %r4, 0;
	@%p4 bra 	$L__BB2_12;
	and.b32  	%r16, %r25, 3;
	setp.lt.u32 	%p5, %r4, 4;
	@%p5 bra 	$L__BB2_7;
	add.s32 	%r55, %r87, %r3;
	mul.wide.u32 	%rd24, %r55, 4;
	add.s64 	%rd25, %rd2, %rd24;
	ld.global.u32 	%r56, [%rd25];
	mad.lo.s32 	%r57, %r87, %r26, %r1;
	mul.wide.s32 	%rd26, %r57, 4;
	add.s64 	%rd27, %rd1, %rd26;
	ld.global.u32 	%r58, [%rd27];
	mad.lo.s32 	%r59, %r58, %r56, %r84;
	st.global.u32 	[%rd3], %r59;
	cvt.u64.u32 	%rd28, %r3;
	cvt.u64.u32 	%rd29, %r87;
	add.s64 	%rd30, %rd29, %rd28;
	shl.b64 	%rd31, %rd30, 2;
	add.s64 	%rd32, %rd2, %rd31;
	ld.global.u32 	%r60, [%rd32+4];
	mul.wide.s32 	%rd33, %r26, 4;
	add.s64 	%rd34, %rd27, %rd33;
	ld.global.u32 	%r61, [%rd34];
	mad.lo.s32 	%r62, %r61, %r60, %r59;
	st.global.u32 	[%rd3], %r62;
	ld.global.u32 	%r63, [%rd32+8];
	add.s64 	%rd35, %rd34, %rd33;
	ld.global.u32 	%r64, [%rd35];
	mad.lo.s32 	%r65, %r64, %r63, %r62;
	st.global.u32 	[%rd3], %r65;
	ld.global.u32 	%r66, [%rd32+12];
	add.s64 	%rd36, %rd35, %rd33;
	ld.global.u32 	%r67, [%rd36];
	mad.lo.s32 	%r84, %r67, %r66, %r65;
	st.global.u32 	[%rd3], %r84;
	add.s32 	%r87, %r87, 4;
$L__BB2_7:
	setp.eq.s32 	%p6, %r16, 0;
	@%p6 bra 	$L__BB2_12;
	setp.eq.s32 	%p7, %r16, 1;
	@%p7 bra 	$L__BB2_10;
	add.s32 	%r68, %r87, %r3;
	mul.wide.u32 	%rd37, %r68, 4;
	add.s64 	%rd38, %rd2, %rd37;
	ld.global.u32 	%r69, [%rd38];
	mad.lo.s32 	%r70, %r87, %r26, %r1;
	mul.wide.s32 	%rd39, %r70, 4;
	add.s64 	%rd40, %rd1, %rd39;
	ld.global.u32 	%r71, [%rd40];
	mad.lo.s32 	%r72, %r71, %r69, %r84;
	st.global.u32 	[%rd3], %r72;
	cvt.u64.u32 	%rd41, %r3;
	cvt.u64.u32 	%rd42, %r87;
	add.s64 	%rd43, %rd42, %rd41;
	shl.b64 	%rd44, %rd43, 2;
	add.s64 	%rd45, %rd2, %rd44;
	ld.global.u32 	%r73, [%rd45+4];
	mul.wide.s32 	%rd46, %r26, 4;
	add.s64 	%rd47, %rd40, %rd46;
	ld.global.u32 	%r74, [%rd47];
	mad.lo.s32 	%r84, %r74, %r73, %r72;
	st.global.u32 	[%rd3], %r84;
	add.s32 	%r87, %r87, 2;
$L__BB2_10:
	and.b32  	%r75, %r25, 1;
	setp.eq.b32 	%p8, %r75, 1;
	not.pred 	%p9, %p8;
	@%p9 bra 	$L__BB2_12;
	add.s32 	%r76, %r87, %r3;
	mul.wide.u32 	%rd48, %r76, 4;
	add.s64 	%rd49, %rd2, %rd48;
	ld.global.u32 	%r77, [%rd49];
	mad.lo.s32 	%r78, %r87, %r26, %r1;
	mul.wide.s32 	%rd50, %r78, 4;
	add.s64 	%rd51, %rd1, %rd50;
	ld.global.u32 	%r79, [%rd51];
	mad.lo.s32 	%r80, %r79, %r77, %r84;
	st.global.u32 	[%rd3], %r80;
$L__BB2_12:
	ret;

}


// ===== COMPILED SASS (sm_100) =====

	.target	sm_100

	.elftype	@"ET_EXEC"


//--------------------- .note.nv.tkinfo           --------------------------
	.section	.note.nv.tkinfo,"",@"SHT_NOTE"
	.sectionflags	@"SHF_NOTE_NV_TKINFO"
	.tkinfo
        /*0018*/ 	.word	0x00000002
        /*0030*/ 	.string	""
        /*0030*/ 	.string	"ptxas"
        /*0030*/ 	.string	"Cuda compilation tools, release 13.0, V13.0.88"
        /*0030*/ 	.string	"Build cuda_13.0.r13.0/compiler.36424714_0"
        /*0030*/ 	.string	"-arch sm_100 -m 64 "



//--------------------- .note.nv.cuinfo           --------------------------
	.section	.note.nv.cuinfo,"",@"SHT_NOTE"
	.sectionflags	@"SHF_NOTE_NV_CUINFO"
        /*0018*/ 	.short	0x0002
        /*001a*/ 	.short	0x0064
        /*001c*/ 	.short	0x0082
	.zero		2


//--------------------- .nv.info                  --------------------------
	.section	.nv.info,"",@"SHT_CUDA_INFO"
	.align	4


	//----- nvinfo : EIATTR_REGCOUNT
	.align		4
        /*0000*/ 	.byte	0x04, 0x2f
        /*0002*/ 	.short	(.L_1 - .L_0)
	.align		4
.L_0:
        /*0004*/ 	.word	index@(_Z16MatMulRowThreadsPiS_S_iii)
        /*0008*/ 	.word	0x00000020


	//----- nvinfo : EIATTR_FRAME_SIZE
	.align		4
.L_1:
        /*000c*/ 	.byte	0x04, 0x11
        /*000e*/ 	.short	(.L_3 - .L_2)
	.align		4
.L_2:
        /*0010*/ 	.word	index@(_Z16MatMulRowThreadsPiS_S_iii)
        /*0014*/ 	.word	0x00000000


	//----- nvinfo : EIATTR_REGCOUNT
	.align		4
.L_3:
        /*0018*/ 	.byte	0x04, 0x2f
        /*001a*/ 	.short	(.L_5 - .L_4)
	.align		4
.L_4:
        /*001c*/ 	.word	index@(_Z16MatMulColThreadsPiS_S_iii)
        /*0020*/ 	.word	0x0000001a


	//----- nvinfo : EIATTR_FRAME_SIZE
	.align		4
.L_5:
        /*0024*/ 	.byte	0x04, 0x11
        /*0026*/ 	.short	(.L_7 - .L_6)
	.align		4
.L_6:
        /*0028*/ 	.word	index@(_Z16MatMulColThreadsPiS_S_iii)
        /*002c*/ 	.word	0x00000000


	//----- nvinfo : EIATTR_REGCOUNT
	.align		4
.L_7:
        /*0030*/ 	.byte	0x04, 0x2f
        /*0032*/ 	.short	(.L_9 - .L_8)
	.align		4
.L_8:
        /*0034*/ 	.word	index@(_Z19MatMulElementThreadPiS_S_iii)
        /*0038*/ 	.word	0x0000001e


	//----- nvinfo : EIATTR_FRAME_SIZE
	.align		4
.L_9:
        /*003c*/ 	.byte	0x04, 0x11
        /*003e*/ 	.short	(.L_11 - .L_10)
	.align		4
.L_10:
        /*0040*/ 	.word	index@(_Z19MatMulElementThreadPiS_S_iii)
        /*0044*/ 	.word	0x00000000


	//----- nvinfo : EIATTR_MIN_STACK_SIZE
	.align		4
.L_11:
        /*0048*/ 	.byte	0x04, 0x12
        /*004a*/ 	.short	(.L_13 - .L_12)
	.align		4
.L_12:
        /*004c*/ 	.word	index@(_Z19MatMulElementThreadPiS_S_iii)
        /*0050*/ 	.word	0x00000000


	//----- nvinfo : EIATTR_MIN_STACK_SIZE
	.align		4
.L_13:
        /*0054*/ 	.byte	0x04, 0x12
        /*0056*/ 	.short	(.L_15 - .L_14)
	.align		4
.L_14:
        /*0058*/ 	.word	index@(_Z16MatMulColThreadsPiS_S_iii)
        /*005c*/ 	.word	0x00000000


	//----- nvinfo : EIATTR_MIN_STACK_SIZE
	.align		4
.L_15:
        /*0060*/ 	.byte	0x04, 0x12
        /*0062*/ 	.short	(.L_17 - .L_16)
	.align		4
.L_16:
        /*0064*/ 	.word	index@(_Z16MatMulRowThreadsPiS_S_iii)
        /*0068*/ 	.word	0x00000000
.L_17:


//--------------------- .nv.compat                --------------------------
	.section	.nv.compat,"",@"SHT_CUDA_COMPAT_INFO"
	.align	4
        /*0000*/ 	.byte	0x02, 0x09, 0x00, 0x00, 0x02, 0x02, 0x01, 0x00, 0x02, 0x05, 0x05, 0x00, 0x03, 0x07, 0x01, 0x01
        /*0010*/ 	.byte	0x02, 0x03, 0x00, 0x00, 0x02, 0x06, 0x01, 0x00, 0x04, 0x0b, 0x08, 0x00, 0x09, 0x00, 0x00, 0x00
        /*0020*/ 	.byte	0x00, 0x00, 0x00, 0x00


//--------------------- .nv.info._Z19MatMulElementThreadPiS_S_iii --------------------------
	.section	.nv.info._Z19MatMulElementThreadPiS_S_iii,"",@"SHT_CUDA_INFO"
	.sectionflags	@""
	.align	4


	//----- nvinfo : EIATTR_CUDA_API_VERSION
	.align		4
        /*0000*/ 	.byte	0x04, 0x37
        /*0002*/ 	.short	(.L_19 - .L_18)
.L_18:
        /*0004*/ 	.word	0x00000082


	//----- nvinfo : EIATTR_KPARAM_INFO
	.align		4
.L_19:
        /*0008*/ 	.byte	0x04, 0x17
        /*000a*/ 	.short	(.L_21 - .L_20)
.L_20:
        /*000c*/ 	.word	0x00000000
        /*0010*/ 	.short	0x0005
        /*0012*/ 	.short	0x0020
        /*0014*/ 	.byte	0x00, 0xf0, 0x11, 0x00


	//----- nvinfo : EIATTR_KPARAM_INFO
	.align		4
.L_21:
        /*0018*/ 	.byte	0x04, 0x17
        /*001a*/ 	.short	(.L_23 - .L_22)
.L_22:
        /*001c*/ 	.word	0x00000000
        /*0020*/ 	.short	0x0004
        /*0022*/ 	.short	0x001c
        /*0024*/ 	.byte	0x00, 0xf0, 0x11, 0x00


	//----- nvinfo : EIATTR_KPARAM_INFO
	.align		4
.L_23:
        /*0028*/ 	.byte	0x04, 0x17
        /*002a*/ 	.short	(.L_25 - .L_24)
.L_24:
        /*002c*/ 	.word	0x00000000
        /*0030*/ 	.short	0x0003
        /*0032*/ 	.short	0x0018
        /*0034*/ 	.byte	0x00, 0xf0, 0x11, 0x00


	//----- nvinfo : EIATTR_KPARAM_INFO
	.align		4
.L_25:
        /*0038*/ 	.byte	0x04, 0x17
        /*003a*/ 	.short	(.L_27 - .L_26)
.L_26:
        /*003c*/ 	.word	0x00000000
        /*0040*/ 	.short	0x0002
        /*0042*/ 	.short	0x0010
        /*0044*/ 	.byte	0x00, 0xf5, 0x21, 0x00


	//----- nvinfo : EIATTR_KPARAM_INFO
	.align		4
.L_27:
        /*0048*/ 	.byte	0x04, 0x17
        /*004a*/ 	.short	(.L_29 - .L_28)
.L_28:
        /*004c*/ 	.word	0x00000000
        /*0050*/ 	.short	0x0001
        /*0052*/ 	.short	0x0008
        /*0054*/ 	.byte	0x00, 0xf5, 0x21, 0x00


	//----- nvinfo : EIATTR_KPARAM_INFO
	.align		4
.L_29:
        /*0058*/ 	.byte	0x04, 0x17
        /*005a*/ 	.short	(.L_31 - .L_30)
.L_30:
        /*005c*/ 	.word	0x00000000
        /*0060*/ 	.short	0x0000
        /*0062*/ 	.short	0x0000
        /*0064*/ 	.byte	0x00, 0xf5, 0x21, 0x00


	//----- nvinfo : EIATTR_SPARSE_MMA_MASK
	.align		4
.L_31:
        /*0068*/ 	.byte	0x03, 0x50
        /*006a*/ 	.short	0x0000


	//----- nvinfo : EIATTR_MAXREG_COUNT
	.align		4
        /*006c*/ 	.byte	0x03, 0x1b
        /*006e*/ 	.short	0x00ff


	//----- nvinfo : EIATTR_MERCURY_ISA_VERSION
	.align		4
        /*0070*/ 	.byte	0x03, 0x5f
        /*0072*/ 	.short	0x0101


	//----- nvinfo : EIATTR_VRC_CTA_INIT_COUNT
	.align		4
        /*0074*/ 	.byte	0x02, 0x4a
	.zero		1
	.zero		1


	//----- nvinfo : EIATTR_EXIT_INSTR_OFFSETS
	.align		4
        /*0078*/ 	.byte	0x04, 0x1c
        /*007a*/ 	.short	(.L_33 - .L_32)


	//   ....[0]....
.L_32:
        /*007c*/ 	.word	0x000000a0


	//   ....[1]....
        /*0080*/ 	.word	0x000004b0


	//   ....[2]....
        /*0084*/ 	.word	0x00000700


	//   ....[3]....
        /*0088*/ 	.word	0x000008b0


	//   ....[4]....
        /*008c*/ 	.word	0x00000970


	//----- nvinfo : EIATTR_CBANK_PARAM_SIZE
	.align		4
.L_33:
        /*0090*/ 	.byte	0x03, 0x19
        /*0092*/ 	.short	0x0024


	//----- nvinfo : EIATTR_PARAM_CBANK
	.align		4
        /*0094*/ 	.byte	0x04, 0x0a
        /*0096*/ 	.short	(.L_35 - .L_34)
	.align		4
.L_34:
        /*0098*/ 	.word	index@(.nv.constant0._Z19MatMulElementThreadPiS_S_iii)
        /*009c*/ 	.short	0x0380
        /*009e*/ 	.short	0x0024


	//----- nvinfo : EIATTR_SW_WAR
	.align		4
.L_35:
        /*00a0*/ 	.byte	0x04, 0x36
        /*00a2*/ 	.short	(.L_37 - .L_36)
.L_36:
        /*00a4*/ 	.word	0x00000008
.L_37:


//--------------------- .nv.info._Z16MatMulColThreadsPiS_S_iii --------------------------
	.section	.nv.info._Z16MatMulColThreadsPiS_S_iii,"",@"SHT_CUDA_INFO"
	.sectionflags	@""
	.align	4


	//----- nvinfo : EIATTR_CUDA_API_VERSION
	.align		4
        /*0000*/ 	.byte	0x04, 0x37
        /*0002*/ 	.short	(.L_39 - .L_38)
.L_38:
        /*0004*/ 	.word	0x00000082


	//----- nvinfo : EIATTR_KPARAM_INFO
	.align		4
.L_39:
        /*0008*/ 	.byte	0x04, 0x17
        /*000a*/ 	.short	(.L_41 - .L_40)
.L_40:
        /*000c*/ 	.word	0x00000000
        /*0010*/ 	.short	0x0005
        /*0012*/ 	.short	0x0020
        /*0014*/ 	.byte	0x00, 0xf0, 0x11, 0x00


	//----- nvinfo : EIATTR_KPARAM_INFO
	.align		4
.L_41:
        /*0018*/ 	.byte	0x04, 0x17
        /*001a*/ 	.short	(.L_43 - .L_42)
.L_42:
        /*001c*/ 	.word	0x00000000
        /*0020*/ 	.short	0x0004
        /*0022*/ 	.short	0x001c
        /*0024*/ 	.byte	0x00, 0xf0, 0x11, 0x00


	//----- nvinfo : EIATTR_KPARAM_INFO
	.align		4
.L_43:
        /*0028*/ 	.byte	0x04, 0x17
        /*002a*/ 	.short	(.L_45 - .L_44)
.L_44:
        /*002c*/ 	.word	0x00000000
        /*0030*/ 	.short	0x0003
        /*0032*/ 	.short	0x0018
        /*0034*/ 	.byte	0x00, 0xf0, 0x11, 0x00


	//----- nvinfo : EIATTR_KPARAM_INFO
	.align		4
.L_45:
        /*0038*/ 	.byte	0x04, 0x17
        /*003a*/ 	.short	(.L_47 - .L_46)
.L_46:
        /*003c*/ 	.word	0x00000000
        /*0040*/ 	.short	0x0002
        /*0042*/ 	.short	0x0010
        /*0044*/ 	.byte	0x00, 0xf5, 0x21, 0x00


	//----- nvinfo : EIATTR_KPARAM_INFO
	.align		4
.L_47:
        /*0048*/ 	.byte	0x04, 0x17
        /*004a*/ 	.short	(.L_49 - .L_48)
.L_48:
        /*004c*/ 	.word	0x00000000
        /*0050*/ 	.short	0x0001
        /*0052*/ 	.short	0x0008
        /*0054*/ 	.byte	0x00, 0xf5, 0x21, 0x00


	//----- nvinfo : EIATTR_KPARAM_INFO
	.align		4
.L_49:
        /*0058*/ 	.byte	0x04, 0x17
        /*005a*/ 	.short	(.L_51 - .L_50)
.L_50:
        /*005c*/ 	.word	0x00000000
        /*0060*/ 	.short	0x0000
        /*0062*/ 	.short	0x0000
        /*0064*/ 	.byte	0x00, 0xf5, 0x21, 0x00


	//----- nvinfo : EIATTR_SPARSE_MMA_MASK
	.align		4
.L_51:
        /*0068*/ 	.byte	0x03, 0x50
        /*006a*/ 	.short	0x0000


	//----- nvinfo : EIATTR_MAXREG_COUNT
	.align		4
        /*006c*/ 	.byte	0x03, 0x1b
        /*006e*/ 	.short	0x00ff


	//----- nvinfo : EIATTR_MERCURY_ISA_VERSION
	.align		4
        /*0070*/ 	.byte	0x03, 0x5f
        /*0072*/ 	.short	0x0101


	//----- nvinfo : EIATTR_VRC_CTA_INIT_COUNT
	.align		4
        /*0074*/ 	.byte	0x02, 0x4a
	.zero		1
	.zero		1


	//----- nvinfo : EIATTR_EXIT_INSTR_OFFSETS
	.align		4
        /*0078*/ 	.byte	0x04, 0x1c
        /*007a*/ 	.short	(.L_53 - .L_52)


	//   ....[0]....
.L_52:
        /*007c*/ 	.word	0x00000030


	//   ....[1]....
        /*0080*/ 	.word	0x000009d0


	//   ....[2]....
        /*0084*/ 	.word	0x00000bc0


	//   ....[3]....
        /*0088*/ 	.word	0x00000cd0


	//   ....[4]....
        /*008c*/ 	.word	0x00000da0


	//   ....[5]....
        /*0090*/ 	.word	0x00000e00


	//----- nvinfo : EIATTR_CBANK_PARAM_SIZE
	.align		4
.L_53:
        /*0094*/ 	.byte	0x03, 0x19
        /*0096*/ 	.short	0x0024


	//----- nvinfo : EIATTR_PARAM_CBANK
	.align		4
        /*0098*/ 	.byte	0x04, 0x0a
        /*009a*/ 	.short	(.L_55 - .L_54)
	.align		4
.L_54:
        /*009c*/ 	.word	index@(.nv.constant0._Z16MatMulColThreadsPiS_S_iii)
        /*00a0*/ 	.short	0x0380
        /*00a2*/ 	.short	0x0024


	//----- nvinfo : EIATTR_SW_WAR
	.align		4
.L_55:
        /*00a4*/ 	.byte	0x04, 0x36
        /*00a6*/ 	.short	(.L_57 - .L_56)
.L_56:
        /*00a8*/ 	.word	0x00000008
.L_57:


//--------------------- .nv.info._Z16MatMulRowThreadsPiS_S_iii --------------------------
	.section	.nv.info._Z16MatMulRowThreadsPiS_S_iii,"",@"SHT_CUDA_INFO"
	.sectionflags	@""
	.align	4


	//----- nvinfo : EIATTR_CUDA_API_VERSION
	.align		4
        /*0000*/ 	.byte	0x04, 0x37
        /*0002*/ 	.short	(.L_59 - .L_58)
.L_58:
        /*0004*/ 	.word	0x00000082


	//----- nvinfo : EIATTR_KPARAM_INFO
	.align		4
.L_59:
        /*0008*/ 	.byte	0x04, 0x17
        /*000a*/ 	.short	(.L_61 - .L_60)
.L_60:
        /*000c*/ 	.word	0x00000000
        /*0010*/ 	.short	0x0005
        /*0012*/ 	.short	0x0020
        /*0014*/ 	.byte	0x00, 0xf0, 0x11, 0x00


	//----- nvinfo : EIATTR_KPARAM_INFO
	.align		4
.L_61:
        /*0018*/ 	.byte	0x04, 0x17
        /*001a*/ 	.short	(.L_63 - .L_62)
.L_62:
        /*001c*/ 	.word	0x00000000
        /*0020*/ 	.short	0x0004
        /*0022*/ 	.short	0x001c
        /*0024*/ 	.byte	0x00, 0xf0, 0x11, 0x00


	//----- nvinfo : EIATTR_KPARAM_INFO
	.align		4
.L_63:
        /*0028*/ 	.byte	0x04, 0x17
        /*002a*/ 	.short	(.L_65 - .L_64)
.L_64:
        /*002c*/ 	.word	0x00000000
        /*0030*/ 	.short	0x0003
        /*0032*/ 	.short	0x0018
        /*0034*/ 	.byte	0x00, 0xf0, 0x11, 0x00


	//----- nvinfo : EIATTR_KPARAM_INFO
	.align		4
.L_65:
        /*0038*/ 	.byte	0x04, 0x17
        /*003a*/ 	.short	(.L_67 - .L_66)
.L_66:
        /*003c*/ 	.word	0x00000000
        /*0040*/ 	.short	0x0002
        /*0042*/ 	.short	0x0010
        /*0044*/ 	.byte	0x00, 0xf5, 0x21, 0x00


	//----- nvinfo : EIATTR_KPARAM_INFO
	.align		4
.L_67:
        /*0048*/ 	.byte	0x04, 0x17
        /*004a*/ 	.short	(.L_69 - .L_68)
.L_68:
        /*004c*/ 	.word	0x00000000
        /*0050*/ 	.short	0x0001
        /*0052*/ 	.short	0x0008
        /*0054*/ 	.byte	0x00, 0xf5, 0x21, 0x00


	//----- nvinfo : EIATTR_KPARAM_INFO
	.align		4
.L_69:
        /*0058*/ 	.byte	0x04, 0x17
        /*005a*/ 	.short	(.L_71 - .L_70)
.L_70:
        /*005c*/ 	.word	0x00000000
        /*0060*/ 	.short	0x0000
        /*0062*/ 	.short	0x0000
        /*0064*/ 	.byte	0x00, 0xf5, 0x21, 0x00


	//----- nvinfo : EIATTR_SPARSE_MMA_MASK
	.align		4
.L_71:
        /*0068*/ 	.byte	0x03, 0x50
        /*006a*/ 	.short	0x0000


	//----- nvinfo : EIATTR_MAXREG_COUNT
	.align		4
        /*006c*/ 	.byte	0x03, 0x1b
        /*006e*/ 	.short	0x00ff


	//----- nvinfo : EIATTR_MERCURY_ISA_VERSION
	.align		4
        /*0070*/ 	.byte	0x03, 0x5f
        /*0072*/ 	.short	0x0101


	//----- nvinfo : EIATTR_VRC_CTA_INIT_COUNT
	.align		4
        /*0074*/ 	.byte	0x02, 0x4a
	.zero		1
	.zero		1


	//----- nvinfo : EIATTR_EXIT_INSTR_OFFSETS
	.align		4
        /*0078*/ 	.byte	0x04, 0x1c
        /*007a*/ 	.short	(.L_73 - .L_72)


	//   ....[0]....
.L_72:
        /*007c*/ 	.word	0x00000030


	//   ....[1]....
        /*0080*/ 	.word	0x00000b70


	//   ....[2]....
        /*0084*/ 	.word	0x00000ce0


	//   ....[3]....
        /*0088*/ 	.word	0x00000e00


	//   ....[4]....
        /*008c*/ 	.word	0x00000f00


	//   ....[5]....
        /*0090*/ 	.word	0x00000f50


	//----- nvinfo : EIATTR_CBANK_PARAM_SIZE
	.align		4
.L_73:
        /*0094*/ 	.byte	0x03, 0x19
        /*0096*/ 	.short	0x0024


	//----- nvinfo : EIATTR_PARAM_CBANK
	.align		4
        /*0098*/ 	.byte	0x04, 0x0a
        /*009a*/ 	.short	(.L_75 - .L_74)
	.align		4
.L_74:
        /*009c*/ 	.word	index@(.nv.constant0._Z16MatMulRowThreadsPiS_S_iii)
        /*00a0*/ 	.short	0x0380
        /*00a2*/ 	.short	0x0024


	//----- nvinfo : EIATTR_SW_WAR
	.align		4
.L_75:
        /*00a4*/ 	.byte	0x04, 0x36
        /*00a6*/ 	.short	(.L_77 - .L_76)
.L_76:
        /*00a8*/ 	.word	0x00000008
.L_77:


//--------------------- .nv.callgraph             --------------------------
	.section	.nv.callgraph,"",@"SHT_CUDA_CALLGRAPH"
	.align	4
	.sectionentsize	8
	.align		4
        /*0000*/ 	.word	0x00000000
	.align		4
        /*0004*/ 	.word	0xffffffff
	.align		4
        /*0008*/ 	.word	0x00000000
	.align		4
        /*000c*/ 	.word	0xfffffffe
	.align		4
        /*0010*/ 	.word	0x00000000
	.align		4
        /*0014*/ 	.word	0xfffffffd
	.align		4
        /*0018*/ 	.word	0x00000000
	.align		4
        /*001c*/ 	.word	0xfffffffc


//--------------------- .text._Z19MatMulElementThreadPiS_S_iii --------------------------
	.section	.text._Z19MatMulElementThreadPiS_S_iii,"ax",@progbits
	.align	128
        .global         _Z19MatMulElementThreadPiS_S_iii
        .type           _Z19MatMulElementThreadPiS_S_iii,@function
        .size           _Z19MatMulElementThreadPiS_S_iii,(.L_x_29 - _Z19MatMulElementThreadPiS_S_iii)
        .other          _Z19MatMulElementThreadPiS_S_iii,@"STO_CUDA_ENTRY STV_DEFAULT"
_Z19MatMulElementThreadPiS_S_iii:
.text._Z19MatMulElementThreadPiS_S_iii:
[----:B------:R-:W-:Y:S01]  /*0000*/  LDC R1, c[0x0][0x37c] ;  /* 0x0000df00ff017b82 */ /* 0x000fe20000000800 */
[----:B------:R-:W0:Y:S07]  /*0010*/  S2R R9, SR_TID.X ;  /* 0x0000000000097919 */ /* 0x000e2e0000002100 */
[----:B------:R-:W1:Y:S01]  /*0020*/  LDC.64 R2, c[0x0][0x398] ;  /* 0x0000e600ff027b82 */ /* 0x000e620000000a00 */
[----:B------:R-:W2:Y:S01]  /*0030*/  LDCU.64 UR4, c[0x0][0x358] ;  /* 0x00006b00ff0477ac */ /* 0x000ea20008000a00 */
[----:B------:R-:W0:Y:S06]  /*0040*/  S2R R0, SR_TID.Y ;  /* 0x0000000000007919 */ /* 0x000e2c0000002200 */
[----:B------:R-:W3:Y:S01]  /*0050*/  LDC.64 R4, c[0x0][0x390] ;  /* 0x0000e400ff047b82 */ /* 0x000ee20000000a00 */
[----:B-1----:R-:W-:Y:S01]  /*0060*/  ISETP.GE.AND P0, PT, R3, 0x1, PT ;  /* 0x000000010300780c */ /* 0x002fe20003f06270 */
[----:B0-----:R-:W-:-:S04]  /*0070*/  IMAD R7, R0, R2, R9 ;  /* 0x0000000200077224 */ /* 0x001fc800078e0209 */
[----:B---3--:R-:W-:-:S05]  /*0080*/  IMAD.WIDE R4, R7, 0x4, R4 ;  /* 0x0000000407047825 */ /* 0x008fca00078e0204 */
[----:B--2---:R0:W-:Y:S03]  /*0090*/  STG.E desc[UR4][R4.64], RZ ;  /* 0x000000ff04007986 */ /* 0x0041e6000c101904 */
[----:B------:R-:W-:Y:S05]  /*00a0*/  @!P0 EXIT ;  /* 0x000000000000894d */ /* 0x000fea0003800000 */
[C---:B------:R-:W-:Y:S01]  /*00b0*/  ISETP.GE.U32.AND P1, PT, R3.reuse, 0x8, PT ;  /* 0x000000080300780c */ /* 0x040fe20003f26070 */
[----:B------:R-:W-:Y:S01]  /*00c0*/  HFMA2 R13, -RZ, RZ, 0, 0 ;  /* 0x00000000ff0d7431 */ /* 0x000fe200000001ff */
[----:B------:R-:W-:Y:S01]  /*00d0*/  LOP3.LUT R10, R3, 0x7, RZ, 0xc0, !PT ;  /* 0x00000007030a7812 */ /* 0x000fe200078ec0ff */
[----:B------:R-:W-:Y:S01]  /*00e0*/  IMAD R0, R0, R3, RZ ;  /* 0x0000000300007224 */ /* 0x000fe200078e02ff */
[----:B------:R-:W-:Y:S02]  /*00f0*/  MOV R11, RZ ;  /* 0x000000ff000b7202 */ /* 0x000fe40000000f00 */
[----:B------:R-:W-:-:S07]  /*0100*/  ISETP.NE.AND P0, PT, R10, RZ, PT ;  /* 0x000000ff0a00720c */ /* 0x000fce0003f05270 */
[----:B------:R-:W-:Y:S06]  /*0110*/  @!P1 BRA `(.L_x_0) ;  /* 0x0000000000e49947 */ /* 0x000fec0003800000 */
[----:B------:R-:W1:Y:S01]  /*0120*/  LDC.64 R6, c[0x0][0x380] ;  /* 0x0000e000ff067b82 */ /* 0x000e620000000a00 */
[----:B------:R-:W-:Y:S02]  /*0130*/  LOP3.LUT R11, R3, 0x7ffffff8, RZ, 0xc0, !PT ;  /* 0x7ffffff8030b7812 */ /* 0x000fe400078ec0ff */
[----:B------:R-:W-:Y:S02]  /*0140*/  MOV R13, RZ ;  /* 0x000000ff000d7202 */ /* 0x000fe40000000f00 */
[----:B------:R-:W-:Y:S02]  /*0150*/  MOV R8, R9 ;  /* 0x0000000900087202 */ /* 0x000fe40000000f00 */
[----:B------:R-:W-:Y:S01]  /*0160*/  IADD3 R2, PT, PT, -R11, RZ, RZ ;  /* 0x000000ff0b027210 */ /* 0x000fe20007ffe1ff */
[----:B-1----:R-:W-:-:S03]  /*0170*/  IMAD.WIDE.U32 R6, R0, 0x4, R6 ;  /* 0x0000000400067825 */ /* 0x002fc600078e0006 */
[----:B------:R-:W-:-:S04]  /*0180*/  IADD3 R12, P1, PT, R6, 0x10, RZ ;  /* 0x00000010060c7810 */ /* 0x000fc80007f3e0ff */
[----:B------:R-:W-:-:S09]  /*0190*/  IADD3.X R7, PT, PT, RZ, R7, RZ, P1, !PT ;  /* 0x00000007ff077210 */ /* 0x000fd20000ffe4ff */
.L_x_1:
[----:B------:R-:W1:Y:S01]  /*01a0*/  LDC.64 R16, c[0x0][0x388] ;  /* 0x0000e200ff107b82 */ /* 0x000e620000000a00 */
[----:B------:R-:W-:-:S05]  /*01b0*/  MOV R6, R12 ;  /* 0x0000000c00067202 */ /* 0x000fca0000000f00 */
[----:B--2---:R-:W2:Y:S02]  /*01c0*/  LDG.E R12, desc[UR4][R6.64+-0x10] ;  /* 0xfffff004060c7981 */ /* 0x004ea4000c1e1900 */
[----:B------:R-:W3:Y:S01]  /*01d0*/  LDC R15, c[0x0][0x3a0] ;  /* 0x0000e800ff0f7b82 */ /* 0x000ee20000000800 */
[----:B-1----:R-:W-:-:S05]  /*01e0*/  IMAD.WIDE R16, R8, 0x4, R16 ;  /* 0x0000000408107825 */ /* 0x002fca00078e0210 */
[----:B------:R-:W2:Y:S02]  /*01f0*/  LDG.E R14, desc[UR4][R16.64] ;  /* 0x00000004100e7981 */ /* 0x000ea4000c1e1900 */
[----:B--2---:R-:W-:Y:S02]  /*0200*/  IMAD R21, R12, R14, R13 ;  /* 0x0000000e0c157224 */ /* 0x004fe400078e020d */
[----:B---3--:R-:W-:-:S03]  /*0210*/  IMAD.WIDE R12, R15, 0x4, R16 ;  /* 0x000000040f0c7825 */ /* 0x008fc600078e0210 */
[----:B------:R1:W-:Y:S04]  /*0220*/  STG.E desc[UR4][R4.64], R21 ;  /* 0x0000001504007986 */ /* 0x0003e8000c101904 */
[----:B------:R-:W2:Y:S04]  /*0230*/  LDG.E R14, desc[UR4][R6.64+-0xc] ;  /* 0xfffff404060e7981 */ /* 0x000ea8000c1e1900 */
[----:B------:R-:W2:Y:S02]  /*0240*/  LDG.E R18, desc[UR4][R12.64] ;  /* 0x000000040c127981 */ /* 0x000ea4000c1e1900 */
[----:B--2---:R-:W-:-:S02]  /*0250*/  IMAD R23, R14, R18, R21 ;  /* 0x000000120e177224 */ /* 0x004fc400078e0215 */
[----:B------:R-:W-:-:S03]  /*0260*/  IMAD.WIDE R18, R15, 0x4, R12 ;  /* 0x000000040f127825 */ /* 0x000fc600078e020c */
[----:B------:R2:W-:Y:S04]  /*0270*/  STG.E desc[UR4][R4.64], R23 ;  /* 0x0000001704007986 */ /* 0x0005e8000c101904 */
[----:B------:R-:W3:Y:S04]  /*0280*/  LDG.E R14, desc[UR4][R6.64+-0x8] ;  /* 0xfffff804060e7981 */ /* 0x000ee8000c1e1900 */
[----:B------:R-:W3:Y:S02]  /*0290*/  LDG.E R16, desc[UR4][R18.64] ;  /* 0x0000000412107981 */ /* 0x000ee4000c1e1900 */
[----:B---3--:R-:W-:-:S02]  /*02a0*/  IMAD R25, R14, R16, R23 ;  /* 0x000000100e197224 */ /* 0x008fc400078e0217 */
[----:B------:R-:W-:-:S03]  /*02b0*/  IMAD.WIDE R16, R15, 0x4, R18 ;  /* 0x000000040f107825 */ /* 0x000fc600078e0212 */
[----:B------:R3:W-:Y:S04]  /*02c0*/  STG.E desc[UR4][R4.64], R25 ;  /* 0x0000001904007986 */ /* 0x0007e8000c101904 */
[----:B------:R-:W1:Y:S04]  /*02d0*/  LDG.E R14, desc[UR4][R6.64+-0x4] ;  /* 0xfffffc04060e7981 */ /* 0x000e68000c1e1900 */
[----:B------:R-:W1:Y:S01]  /*02e0*/  LDG.E R20, desc[UR4][R16.64] ;  /* 0x0000000410147981 */ /* 0x000e62000c1e1900 */
[----:B------:R-:W-:-:S04]  /*02f0*/  IMAD.WIDE R12, R15, 0x4, R16 ;  /* 0x000000040f0c7825 */ /* 0x000fc800078e0210 */
[----:B-1----:R-:W-:-:S05]  /*0300*/  IMAD R21, R14, R20, R25 ;  /* 0x000000140e157224 */ /* 0x002fca00078e0219 */
[----:B------:R1:W-:Y:S04]  /*0310*/  STG.E desc[UR4][R4.64], R21 ;  /* 0x0000001504007986 */ /* 0x0003e8000c101904 */
[----:B------:R-:W2:Y:S04]  /*0320*/  LDG.E R14, desc[UR4][R6.64] ;  /* 0x00000004060e7981 */ /* 0x000ea8000c1e1900 */
[----:B------:R-:W2:Y:S01]  /*0330*/  LDG.E R20, desc[UR4][R12.64] ;  /* 0x000000040c147981 */ /* 0x000ea2000c1e1900 */
[----:B------:R-:W-:-:S04]  /*0340*/  IMAD.WIDE R18, R15, 0x4, R12 ;  /* 0x000000040f127825 */ /* 0x000fc800078e020c */
[----:B--2---:R-:W-:-:S05]  /*0350*/  IMAD R23, R14, R20, R21 ;  /* 0x000000140e177224 */ /* 0x004fca00078e0215 */
[----:B------:R2:W-:Y:S04]  /*0360*/  STG.E desc[UR4][R4.64], R23 ;  /* 0x0000001704007986 */ /* 0x0005e8000c101904 */
[----:B------:R-:W3:Y:S04]  /*0370*/  LDG.E R14, desc[UR4][R6.64+0x4] ;  /* 0x00000404060e7981 */ /* 0x000ee8000c1e1900 */
[----:B------:R-:W3:Y:S01]  /*0380*/  LDG.E R20, desc[UR4][R18.64] ;  /* 0x0000000412147981 */ /* 0x000ee2000c1e1900 */
[----:B------:R-:W-:-:S04]  /*0390*/  IMAD.WIDE R16, R15, 0x4, R18 ;  /* 0x000000040f107825 */ /* 0x000fc800078e0212 */
[----:B---3--:R-:W-:-:S05]  /*03a0*/  IMAD R25, R14, R20, R23 ;  /* 0x000000140e197224 */ /* 0x008fca00078e0217 */
[----:B------:R2:W-:Y:S04]  /*03b0*/  STG.E desc[UR4][R4.64], R25 ;  /* 0x0000001904007986 */ /* 0x0005e8000c101904 */
[----:B------:R-:W3:Y:S04]  /*03c0*/  LDG.E R20, desc[UR4][R16.64] ;  /* 0x0000000410147981 */ /* 0x000ee8000c1e1900 */
[----:B------:R-:W3:Y:S01]  /*03d0*/  LDG.E R14, desc[UR4][R6.64+0x8] ;  /* 0x00000804060e7981 */ /* 0x000ee2000c1e1900 */
[----:B------:R-:W-:Y:S01]  /*03e0*/  IADD3 R2, PT, PT, R2, 0x8, RZ ;  /* 0x0000000802027810 */ /* 0x000fe20007ffe0ff */
[----:B---3--:R-:W-:-:S02]  /*03f0*/  IMAD R27, R14, R20, R25 ;  /* 0x000000140e1b7224 */ /* 0x008fc400078e0219 */
[----:B-1----:R-:W-:-:S03]  /*0400*/  IMAD.WIDE R20, R15, 0x4, R16 ;  /* 0x000000040f147825 */ /* 0x002fc600078e0210 */
[----:B------:R2:W-:Y:S04]  /*0410*/  STG.E desc[UR4][R4.64], R27 ;  /* 0x0000001b04007986 */ /* 0x0005e8000c101904 */
[----:B------:R-:W3:Y:S04]  /*0420*/  LDG.E R20, desc[UR4][R20.64] ;  /* 0x0000000414147981 */ /* 0x000ee8000c1e1900 */
[----:B------:R-:W3:Y:S01]  /*0430*/  LDG.E R12, desc[UR4][R6.64+0xc] ;  /* 0x00000c04060c7981 */ /* 0x000ee2000c1e1900 */
[----:B------:R-:W-:Y:S02]  /*0440*/  ISETP.NE.AND P1, PT, R2, RZ, PT ;  /* 0x000000ff0200720c */ /* 0x000fe40003f25270 */
[----:B------:R-:W-:Y:S01]  /*0450*/  LEA R8, R15, R8, 0x3 ;  /* 0x000000080f087211 */ /* 0x000fe200078e18ff */
[----:B---3--:R-:W-:Y:S01]  /*0460*/  IMAD R13, R12, R20, R27 ;  /* 0x000000140c0d7224 */ /* 0x008fe200078e021b */
[----:B------:R-:W-:-:S04]  /*0470*/  IADD3 R12, P2, PT, R6, 0x20, RZ ;  /* 0x00000020060c7810 */ /* 0x000fc80007f5e0ff */
[----:B------:R2:W-:Y:S01]  /*0480*/  STG.E desc[UR4][R4.64], R13 ;  /* 0x0000000d04007986 */ /* 0x0005e2000c101904 */
[----:B------:R-:W-:-:S04]  /*0490*/  IADD3.X R7, PT, PT, RZ, R7, RZ, P2, !PT ;  /* 0x00000007ff077210 */ /* 0x000fc800017fe4ff */
[----:B------:R-:W-:Y:S05]  /*04a0*/  @P1 BRA `(.L_x_1) ;  /* 0xfffffffc003c1947 */ /* 0x000fea000383ffff */
.L_x_0:
[----:B------:R-:W-:Y:S05]  /*04b0*/  @!P0 EXIT ;  /* 0x000000000000894d */ /* 0x000fea0003800000 */
[----:B------:R-:W-:Y:S02]  /*04c0*/  ISETP.GE.U32.AND P1, PT, R10, 0x4, PT ;  /* 0x000000040a00780c */ /* 0x000fe40003f26070 */
[----:B------:R-:W-:-:S04]  /*04d0*/  LOP3.LUT R8, R3, 0x3, RZ, 0xc0, !PT ;  /* 0x0000000303087812 */ /* 0x000fc800078ec0ff */
[----:B------:R-:W-:-:S07]  /*04e0*/  ISETP.NE.AND P0, PT, R8, RZ, PT ;  /* 0x000000ff0800720c */ /* 0x000fce0003f05270 */
[----:B------:R-:W-:Y:S06]  /*04f0*/  @!P1 BRA `(.L_x_2) ;  /* 0x0000000000809947 */ /* 0x000fec0003800000 */
[----:B------:R-:W1:Y:S01]  /*0500*/  LDC R2, c[0x0][0x3a0] ;  /* 0x0000e800ff027b82 */ /* 0x000e620000000800 */
[----:B------:R-:W-:Y:S01]  /*0510*/  IADD3 R7, PT, PT, R0, R11, RZ ;  /* 0x0000000b00077210 */ /* 0x000fe20007ffe0ff */
[----:B------:R-:W3:Y:S06]  /*0520*/  LDCU.64 UR6, c[0x0][0x380] ;  /* 0x00007000ff0677ac */ /* 0x000eec0008000a00 */
[----:B------:R-:W4:Y:S08]  /*0530*/  LDC.64 R16, c[0x0][0x380] ;  /* 0x0000e000ff107b82 */ /* 0x000f300000000a00 */
[----:B------:R-:W5:Y:S01]  /*0540*/  LDC.64 R14, c[0x0][0x388] ;  /* 0x0000e200ff0e7b82 */ /* 0x000f620000000a00 */
[----:B-1----:R-:W-:-:S02]  /*0550*/  IMAD R19, R11, R2, R9 ;  /* 0x000000020b137224 */ /* 0x002fc400078e0209 */
[----:B----4-:R-:W-:-:S06]  /*0560*/  IMAD.WIDE.U32 R16, R7, 0x4, R16 ;  /* 0x0000000407107825 */ /* 0x010fcc00078e0010 */
[----:B------:R-:W4:Y:S01]  /*0570*/  LDG.E R16, desc[UR4][R16.64] ;  /* 0x0000000410107981 */ /* 0x000f22000c1e1900 */
[----:B-----5:R-:W-:-:S05]  /*0580*/  IMAD.WIDE R14, R19, 0x4, R14 ;  /* 0x00000004130e7825 */ /* 0x020fca00078e020e */
[----:B------:R-:W4:Y:S01]  /*0590*/  LDG.E R10, desc[UR4][R14.64] ;  /* 0x000000040e0a7981 */ /* 0x000f22000c1e1900 */
[----:B------:R-:W-:-:S04]  /*05a0*/  IADD3 R7, P1, PT, R0, R11, RZ ;  /* 0x0000000b00077210 */ /* 0x000fc80007f3e0ff */
[----:B------:R-:W-:Y:S02]  /*05b0*/  IADD3.X R12, PT, PT, RZ, RZ, RZ, P1, !PT ;  /* 0x000000ffff0c7210 */ /* 0x000fe40000ffe4ff */
[----:B---3--:R-:W-:-:S04]  /*05c0*/  LEA R6, P1, R7, UR6, 0x2 ;  /* 0x0000000607067c11 */ /* 0x008fc8000f8210ff */
[----:B------:R-:W-:Y:S01]  /*05d0*/  LEA.HI.X R7, R7, UR7, R12, 0x2, P1 ;  /* 0x0000000707077c11 */ /* 0x000fe200088f140c */
[----:B----4-:R-:W-:Y:S02]  /*05e0*/  IMAD R19, R16, R10, R13 ;  /* 0x0000000a10137224 */ /* 0x010fe400078e020d */
[----:B--2---:R-:W-:-:S03]  /*05f0*/  IMAD.WIDE R12, R2, 0x4, R14 ;  /* 0x00000004020c7825 */ /* 0x004fc600078e020e */
[----:B------:R1:W-:Y:S04]  /*0600*/  STG.E desc[UR4][R4.64], R19 ;  /* 0x0000001304007986 */ /* 0x0003e8000c101904 */
[----:B------:R-:W2:Y:S04]  /*0610*/  LDG.E R18, desc[UR4][R12.64] ;  /* 0x000000040c127981 */ /* 0x000ea8000c1e1900 */
[----:B------:R-:W2:Y:S01]  /*0620*/  LDG.E R10, desc[UR4][R6.64+0x4] ;  /* 0x00000404060a7981 */ /* 0x000ea2000c1e1900 */
[----:B------:R-:W-:-:S04]  /*0630*/  IMAD.WIDE R14, R2, 0x4, R12 ;  /* 0x00000004020e7825 */ /* 0x000fc800078e020c */
[----:B--2---:R-:W-:-:S05]  /*0640*/  IMAD R21, R10, R18, R19 ;  /* 0x000000120a157224 */ /* 0x004fca00078e0213 */
[----:B------:R1:W-:Y:S04]  /*0650*/  STG.E desc[UR4][R4.64], R21 ;  /* 0x0000001504007986 */ /* 0x0003e8000c101904 */
[----:B------:R-:W2:Y:S04]  /*0660*/  LDG.E R16, desc[UR4][R14.64] ;  /* 0x000000040e107981 */ /* 0x000ea8000c1e1900 */
[----:B------:R-:W2:Y:S02]  /*0670*/  LDG.E R10, desc[UR4][R6.64+0x8] ;  /* 0x00000804060a7981 */ /* 0x000ea4000c1e1900 */
[----:B--2---:R-:W-:-:S02]  /*0680*/  IMAD R23, R10, R16, R21 ;  /* 0x000000100a177224 */ /* 0x004fc400078e0215 */
[----:B------:R-:W-:-:S03]  /*0690*/  IMAD.WIDE R16, R2, 0x4, R14 ;  /* 0x0000000402107825 */ /* 0x000fc600078e020e */
[----:B------:R1:W-:Y:S04]  /*06a0*/  STG.E desc[UR4][R4.64], R23 ;  /* 0x0000001704007986 */ /* 0x0003e8000c101904 */
[----:B------:R-:W2:Y:S04]  /*06b0*/  LDG.E R2, desc[UR4][R6.64+0xc] ;  /* 0x00000c0406027981 */ /* 0x000ea8000c1e1900 */
[----:B------:R-:W2:Y:S01]  /*06c0*/  LDG.E R16, desc[UR4][R16.64] ;  /* 0x0000000410107981 */ /* 0x000ea2000c1e1900 */
[----:B------:R-:W-:Y:S01]  /*06d0*/  IADD3 R11, PT, PT, R11, 0x4, RZ ;  /* 0x000000040b0b7810 */ /* 0x000fe20007ffe0ff */
[----:B--2---:R-:W-:-:S05]  /*06e0*/  IMAD R13, R2, R16, R23 ;  /* 0x00000010020d7224 */ /* 0x004fca00078e0217 */
[----:B------:R1:W-:Y:S02]  /*06f0*/  STG.E desc[UR4][R4.64], R13 ;  /* 0x0000000d04007986 */ /* 0x0003e4000c101904 */
.L_x_2:
[----:B------:R-:W-:Y:S05]  /*0700*/  @!P0 EXIT ;  /* 0x000000000000894d */ /* 0x000fea0003800000 */
[----:B------:R-:W-:Y:S02]  /*0710*/  ISETP.NE.AND P1, PT, R8, 0x1, PT ;  /* 0x000000010800780c */ /* 0x000fe40003f25270 */
[----:B------:R-:W-:-:S04]  /*0720*/  LOP3.LUT R3, R3, 0x1, RZ, 0xc0, !PT ;  /* 0x0000000103037812 */ /* 0x000fc800078ec0ff */
[----:B------:R-:W-:-:S07]  /*0730*/  ISETP.NE.U32.AND P0, PT, R3, 0x1, PT ;  /* 0x000000010300780c */ /* 0x000fce0003f05070 */
[----:B------:R-:W-:Y:S06]  /*0740*/  @!P1 BRA `(.L_x_3) ;  /* 0x0000000000589947 */ /* 0x000fec0003800000 */
[----:B------:R-:W3:Y:S01]  /*0750*/  LDC R16, c[0x0][0x3a0] ;  /* 0x0000e800ff107b82 */ /* 0x000ee20000000800 */
[----:B------:R-:W-:Y:S01]  /*0760*/  IADD3 R7, PT, PT, R0, R11, RZ ;  /* 0x0000000b00077210 */ /* 0x000fe20007ffe0ff */
[----:B------:R-:W4:Y:S06]  /*0770*/  LDCU.64 UR6, c[0x0][0x380] ;  /* 0x00007000ff0677ac */ /* 0x000f2c0008000a00 */
[----:B------:R-:W5:Y:S08]  /*0780*/  LDC.64 R2, c[0x0][0x380] ;  /* 0x0000e000ff027b82 */ /* 0x000f700000000a00 */
[----:B------:R-:W0:Y:S01]  /*0790*/  LDC.64 R14, c[0x0][0x388] ;  /* 0x0000e200ff0e7b82 */ /* 0x000e220000000a00 */
[----:B---3--:R-:W-:-:S02]  /*07a0*/  IMAD R17, R11, R16, R9 ;  /* 0x000000100b117224 */ /* 0x008fc400078e0209 */
[----:B-----5:R-:W-:-:S06]  /*07b0*/  IMAD.WIDE.U32 R6, R7, 0x4, R2 ;  /* 0x0000000407067825 */ /* 0x020fcc00078e0002 */
[----:B------:R-:W1:Y:S01]  /*07c0*/  LDG.E R6, desc[UR4][R6.64] ;  /* 0x0000000406067981 */ /* 0x000e62000c1e1900 */
[----:B0-----:R-:W-:-:S05]  /*07d0*/  IMAD.WIDE R14, R17, 0x4, R14 ;  /* 0x00000004110e7825 */ /* 0x001fca00078e020e */
[----:B------:R-:W1:Y:S01]  /*07e0*/  LDG.E R8, desc[UR4][R14.64] ;  /* 0x000000040e087981 */ /* 0x000e62000c1e1900 */
[----:B------:R-:W-:-:S04]  /*07f0*/  IADD3 R3, P1, PT, R0, R11, RZ ;  /* 0x0000000b00037210 */ /* 0x000fc80007f3e0ff */
[----:B------:R-:W-:Y:S02]  /*0800*/  IADD3.X R10, PT, PT, RZ, RZ, RZ, P1, !PT ;  /* 0x000000ffff0a7210 */ /* 0x000fe40000ffe4ff */
[----:B----4-:R-:W-:Y:S01]  /*0810*/  LEA R2, P1, R3, UR6, 0x2 ;  /* 0x0000000603027c11 */ /* 0x010fe2000f8210ff */
[----:B------:R-:W-:-:S03]  /*0820*/  IMAD.WIDE R16, R16, 0x4, R14 ;  /* 0x0000000410107825 */ /* 0x000fc600078e020e */
[----:B------:R-:W-:Y:S01]  /*0830*/  LEA.HI.X R3, R3, UR7, R10, 0x2, P1 ;  /* 0x0000000703037c11 */ /* 0x000fe200088f140a */
[----:B-1----:R-:W-:-:S05]  /*0840*/  IMAD R19, R6, R8, R13 ;  /* 0x0000000806137224 */ /* 0x002fca00078e020d */
[----:B------:R3:W-:Y:S04]  /*0850*/  STG.E desc[UR4][R4.64], R19 ;  /* 0x0000001304007986 */ /* 0x0007e8000c101904 */
[----:B------:R-:W2:Y:S04]  /*0860*/  LDG.E R16, desc[UR4][R16.64] ;  /* 0x0000000410107981 */ /* 0x000ea8000c1e1900 */
[----:B------:R-:W2:Y:S01]  /*0870*/  LDG.E R2, desc[UR4][R2.64+0x4] ;  /* 0x0000040402027981 */ /* 0x000ea2000c1e1900 */
[----:B------:R-:W-:Y:S01]  /*0880*/  IADD3 R11, PT, PT, R11, 0x2, RZ ;  /* 0x000000020b0b7810 */ /* 0x000fe20007ffe0ff */
[----:B--2---:R-:W-:-:S05]  /*0890*/  IMAD R13, R2, R16, R19 ;  /* 0x00000010020d7224 */ /* 0x004fca00078e0213 */
[----:B------:R3:W-:Y:S02]  /*08a0*/  STG.E desc[UR4][R4.64], R13 ;  /* 0x0000000d04007986 */ /* 0x0007e4000c101904 */
.L_x_3:
[----:B------:R-:W-:Y:S05]  /*08b0*/  @P0 EXIT ;  /* 0x000000000000094d */ /* 0x000fea0003800000 */
[----:B------:R-:W4:Y:S01]  /*08c0*/  LDC.64 R2, c[0x0][0x380] ;  /* 0x0000e000ff027b82 */ /* 0x000f220000000a00 */
[----:B------:R-:W5:Y:S01]  /*08d0*/  LDCU UR6, c[0x0][0x3a0] ;  /* 0x00007400ff0677ac */ /* 0x000f620008000800 */
[----:B------:R-:W-:-:S06]  /*08e0*/  IADD3 R15, PT, PT, R0, R11, RZ ;  /* 0x0000000b000f7210 */ /* 0x000fcc0007ffe0ff */
[----:B------:R-:W0:Y:S01]  /*08f0*/  LDC.64 R6, c[0x0][0x388] ;  /* 0x0000e200ff067b82 */ /* 0x000e220000000a00 */
[----:B-----5:R-:W-:Y:S02]  /*0900*/  IMAD R9, R11, UR6, R9 ;  /* 0x000000060b097c24 */ /* 0x020fe4000f8e0209 */
[----:B----4-:R-:W-:-:S06]  /*0910*/  IMAD.WIDE.U32 R2, R15, 0x4, R2 ;  /* 0x000000040f027825 */ /* 0x010fcc00078e0002 */
[----:B------:R-:W1:Y:S01]  /*0920*/  LDG.E R2, desc[UR4][R2.64] ;  /* 0x0000000402027981 */ /* 0x000e62000c1e1900 */
[----:B0-----:R-:W-:-:S06]  /*0930*/  IMAD.WIDE R6, R9, 0x4, R6 ;  /* 0x0000000409067825 */ /* 0x001fcc00078e0206 */
[----:B------:R-:W1:Y:S02]  /*0940*/  LDG.E R6, desc[UR4][R6.64] ;  /* 0x0000000406067981 */ /* 0x000e64000c1e1900 */
[----:B-123--:R-:W-:-:S05]  /*0950*/  IMAD R13, R2, R6, R13 ;  /* 0x00000006020d7224 */ /* 0x00efca00078e020d */
[----:B------:R-:W-:Y:S01]  /*0960*/  STG.E desc[UR4][R4.64], R13 ;  /* 0x0000000d04007986 */ /* 0x000fe2000c101904 */
[----:B------:R-:W-:Y:S05]  /*0970*/  EXIT ;  /* 0x000000000000794d */ /* 0x000fea0003800000 */
.L_x_4:
[----:B------:R-:W-:-:S00]  /*0980*/  BRA `(.L_x_4) ;  /* 0xfffffffc00fc7947 */ /* 0x000fc0000383ffff */
[----:B------:R-:W-:-:S00]  /*0990*/  NOP ;  /* 0x0000000000007918 */ /* 0x000fc00000000000 */
        /* <DEDUP_REMOVED lines=14> */
.L_x_29:


//--------------------- .text._Z16MatMulColThreadsPiS_S_iii --------------------------
	.section	.text._Z16MatMulColThreadsPiS_S_iii,"ax",@progbits
	.align	128
        .global         _Z16MatMulColThreadsPiS_S_iii
        .type           _Z16MatMulColThreadsPiS_S_iii,@function
        .size           _Z16MatMulColThreadsPiS_S_iii,(.L_x_30 - _Z16MatMulColThreadsPiS_S_iii)
        .other          _Z16MatMulColThreadsPiS_S_iii,@"STO_CUDA_ENTRY STV_DEFAULT"
_Z16MatMulColThreadsPiS_S_iii:
.text._Z16MatMulColThreadsPiS_S_iii:
[----:B------:R-:W-:Y:S08]  /*0000*/  LDC R1, c[0x0][0x37c] ;  /* 0x0000df00ff017b82 */ /* 0x000ff00000000800 */
[----:B------:R-:W0:Y:S02]  /*0010*/  LDC R2, c[0x0][0x398] ;  /* 0x0000e600ff027b82 */ /* 0x000e240000000800 */
[----:B0-----:R-:W-:-:S13]  /*0020*/  ISETP.GE.AND P0, PT, R2, 0x1, PT ;  /* 0x000000010200780c */ /* 0x001fda0003f06270 */
[----:B------:R-:W-:Y:S05]  /*0030*/  @!P0 EXIT ;  /* 0x000000000000894d */ /* 0x000fea0003800000 */
[----:B------:R-:W0:Y:S01]  /*0040*/  LDCU UR6, c[0x0][0x39c] ;  /* 0x00007380ff0677ac */ /* 0x000e220008000800 */
[----:B------:R-:W1:Y:S01]  /*0050*/  S2R R0, SR_TID.X ;  /* 0x0000000000007919 */ /* 0x000e620000002100 */
[----:B------:R-:W2:Y:S01]  /*0060*/  LDCU.64 UR12, c[0x0][0x358] ;  /* 0x00006b00ff0c77ac */ /* 0x000ea20008000a00 */
[----:B0-----:R-:W-:-:S09]  /*0070*/  UISETP.GE.AND UP0, UPT, UR6, 0x1, UPT ;  /* 0x000000010600788c */ /* 0x001fd2000bf06270 */
[----:B--2---:R-:W-:Y:S05]  /*0080*/  BRA.U !UP0, `(.L_x_5) ;  /* 0x0000000908587547 */ /* 0x004fea000b800000 */
[----:B------:R-:W-:Y:S02]  /*0090*/  ULOP3.LUT UR7, UR6, 0x7ffffff8, URZ, 0xc0, !UPT ;  /* 0x7ffffff806077892 */ /* 0x000fe4000f8ec0ff */
[----:B------:R-:W-:Y:S02]  /*00a0*/  ULOP3.LUT UR9, UR6, 0x7, URZ, 0xc0, !UPT ;  /* 0x0000000706097892 */ /* 0x000fe4000f8ec0ff */
[----:B------:R-:W-:Y:S02]  /*00b0*/  ULOP3.LUT UR6, UR6, 0x3, URZ, 0xc0, !UPT ;  /* 0x0000000306067892 */ /* 0x000fe4000f8ec0ff */
[----:B------:R-:W-:Y:S01]  /*00c0*/  UIADD3 UR8, UPT, UPT, -UR7, URZ, URZ ;  /* 0x000000ff07087290 */ /* 0x000fe2000fffe1ff */
[----:B------:R-:W-:-:S11]  /*00d0*/  UMOV UR4, URZ ;  /* 0x000000ff00047c82 */ /* 0x000fd60008000000 */
.L_x_11:
[----:B0--3--:R-:W0:Y:S01]  /*00e0*/  LDC.64 R12, c[0x0][0x398] ;  /* 0x0000e600ff0c7b82 */ /* 0x009e220000000a00 */
[----:B------:R-:W-:Y:S01]  /*00f0*/  UMOV UR5, URZ ;  /* 0x000000ff00057c82 */ /* 0x000fe20008000000 */
[----:B-12-4-:R-:W-:-:S06]  /*0100*/  HFMA2 R9, -RZ, RZ, 0, 0 ;  /* 0x00000000ff097431 */ /* 0x016fcc00000001ff */
[----:B------:R-:W1:Y:S08]  /*0110*/  LDC R5, c[0x0][0x3a0] ;  /* 0x0000e800ff057b82 */ /* 0x000e700000000800 */
[----:B------:R-:W2:Y:S01]  /*0120*/  LDC.64 R2, c[0x0][0x390] ;  /* 0x0000e400ff027b82 */ /* 0x000ea20000000a00 */
[----:B0-----:R-:W-:Y:S01]  /*0130*/  ISETP.GE.U32.AND P0, PT, R13, 0x8, PT ;  /* 0x000000080d00780c */ /* 0x001fe20003f06070 */
[----:B------:R-:W-:-:S02]  /*0140*/  IMAD R4, R12, UR4, RZ ;  /* 0x000000040c047c24 */ /* 0x000fc4000f8e02ff */
[----:B-1----:R-:W-:-:S04]  /*0150*/  IMAD R7, R5, UR4, R0 ;  /* 0x0000000405077c24 */ /* 0x002fc8000f8e0200 */
[----:B--2---:R-:W-:-:S05]  /*0160*/  IMAD.WIDE R2, R7, 0x4, R2 ;  /* 0x0000000407027825 */ /* 0x004fca00078e0202 */
[----:B------:R0:W-:Y:S01]  /*0170*/  STG.E desc[UR12][R2.64], RZ ;  /* 0x000000ff02007986 */ /* 0x0001e2000c10190c */
[----:B------:R-:W-:Y:S05]  /*0180*/  @!P0 BRA `(.L_x_6) ;  /* 0x0000000000e48947 */ /* 0x000fea0003800000 */
[----:B------:R-:W1:Y:S01]  /*0190*/  LDC.64 R6, c[0x0][0x380] ;  /* 0x0000e000ff067b82 */ /* 0x000e620000000a00 */
[----:B------:R-:W-:Y:S01]  /*01a0*/  MOV R9, RZ ;  /* 0x000000ff00097202 */ /* 0x000fe20000000f00 */
[----:B------:R-:W-:Y:S01]  /*01b0*/  UMOV UR5, UR8 ;  /* 0x0000000800057c82 */ /* 0x000fe20008000000 */
[----:B------:R-:W-:Y:S01]  /*01c0*/  MOV R8, R0 ;  /* 0x0000000000087202 */ /* 0x000fe20000000f00 */
[----:B-1----:R-:W-:-:S03]  /*01d0*/  IMAD.WIDE.U32 R6, R4, 0x4, R6 ;  /* 0x0000000404067825 */ /* 0x002fc600078e0006 */
[----:B------:R-:W-:-:S04]  /*01e0*/  IADD3 R16, P0, PT, R6, 0x10, RZ ;  /* 0x0000001006107810 */ /* 0x000fc80007f1e0ff */
[----:B------:R-:W-:-:S09]  /*01f0*/  IADD3.X R17, PT, PT, RZ, R7, RZ, P0, !PT ;  /* 0x00000007ff117210 */ /* 0x000fd200007fe4ff */
.L_x_7:
[----:B------:R-:W1:Y:S01]  /*0200*/  LDC.64 R10, c[0x0][0x388] ;  /* 0x0000e200ff0a7b82 */ /* 0x000e620000000a00 */
[----:B------:R-:W-:Y:S02]  /*0210*/  MOV R6, R16 ;  /* 0x0000001000067202 */ /* 0x000fe40000000f00 */
[----:B------:R-:W-:-:S05]  /*0220*/  MOV R7, R17 ;  /* 0x0000001100077202 */ /* 0x000fca0000000f00 */
[----:B--2---:R-:W2:Y:S01]  /*0230*/  LDG.E R14, desc[UR12][R6.64+-0x10] ;  /* 0xfffff00c060e7981 */ /* 0x004ea2000c1e1900 */
[----:B-1----:R-:W-:-:S05]  /*0240*/  IMAD.WIDE R10, R8, 0x4, R10 ;  /* 0x00000004080a7825 */ /* 0x002fca00078e020a */
[----:B------:R-:W2:Y:S02]  /*0250*/  LDG.E R15, desc[UR12][R10.64] ;  /* 0x0000000c0a0f7981 */ /* 0x000ea4000c1e1900 */
[----:B--2---:R-:W-:Y:S02]  /*0260*/  IMAD R9, R14, R15, R9 ;  /* 0x0000000f0e097224 */ /* 0x004fe400078e0209 */
[----:B------:R-:W-:-:S03]  /*0270*/  IMAD.WIDE R14, R5, 0x4, R10 ;  /* 0x00000004050e7825 */ /* 0x000fc600078e020a */
[----:B------:R1:W-:Y:S04]  /*0280*/  STG.E desc[UR12][R2.64], R9 ;  /* 0x0000000902007986 */ /* 0x0003e8000c10190c */
[----:B------:R-:W2:Y:S04]  /*0290*/  LDG.E R16, desc[UR12][R6.64+-0xc] ;  /* 0xfffff40c06107981 */ /* 0x000ea8000c1e1900 */
[----:B------:R-:W2:Y:S02]  /*02a0*/  LDG.E R17, desc[UR12][R14.64] ;  /* 0x0000000c0e117981 */ /* 0x000ea4000c1e1900 */
[----:B--2---:R-:W-:-:S02]  /*02b0*/  IMAD R19, R16, R17, R9 ;  /* 0x0000001110137224 */ /* 0x004fc400078e0209 */
[----:B------:R-:W-:-:S03]  /*02c0*/  IMAD.WIDE R16, R5, 0x4, R14 ;  /* 0x0000000405107825 */ /* 0x000fc600078e020e */
[----:B------:R2:W-:Y:S04]  /*02d0*/  STG.E desc[UR12][R2.64], R19 ;  /* 0x0000001302007986 */ /* 0x0005e8000c10190c */
[----:B------:R-:W3:Y:S04]  /*02e0*/  LDG.E R18, desc[UR12][R6.64+-0x8] ;  /* 0xfffff80c06127981 */ /* 0x000ee8000c1e1900 */
[----:B------:R-:W3:Y:S01]  /*02f0*/  LDG.E R20, desc[UR12][R16.64] ;  /* 0x0000000c10147981 */ /* 0x000ee2000c1e1900 */
[----:B------:R-:W-:-:S04]  /*0300*/  IMAD.WIDE R10, R5, 0x4, R16 ;  /* 0x00000004050a7825 */ /* 0x000fc800078e0210 */
[----:B---3--:R-:W-:-:S05]  /*0310*/  IMAD R21, R18, R20, R19 ;  /* 0x0000001412157224 */ /* 0x008fca00078e0213 */
[----:B------:R3:W-:Y:S04]  /*0320*/  STG.E desc[UR12][R2.64], R21 ;  /* 0x0000001502007986 */ /* 0x0007e8000c10190c */
[----:B------:R-:W4:Y:S04]  /*0330*/  LDG.E R18, desc[UR12][R6.64+-0x4] ;  /* 0xfffffc0c06127981 */ /* 0x000f28000c1e1900 */
[----:B-1----:R-:W4:Y:S01]  /*0340*/  LDG.E R9, desc[UR12][R10.64] ;  /* 0x0000000c0a097981 */ /* 0x002f22000c1e1900 */
[----:B------:R-:W-:-:S04]  /*0350*/  IMAD.WIDE R14, R5, 0x4, R10 ;  /* 0x00000004050e7825 */ /* 0x000fc800078e020a */
[----:B----4-:R-:W-:-:S05]  /*0360*/  IMAD R9, R18, R9, R21 ;  /* 0x0000000912097224 */ /* 0x010fca00078e0215 */
[----:B------:R1:W-:Y:S04]  /*0370*/  STG.E desc[UR12][R2.64], R9 ;  /* 0x0000000902007986 */ /* 0x0003e8000c10190c */
[----:B------:R-:W4:Y:S04]  /*0380*/  LDG.E R18, desc[UR12][R6.64] ;  /* 0x0000000c06127981 */ /* 0x000f28000c1e1900 */
[----:B--2---:R-:W4:Y:S01]  /*0390*/  LDG.E R19, desc[UR12][R14.64] ;  /* 0x0000000c0e137981 */ /* 0x004f22000c1e1900 */
[----:B------:R-:W-:-:S04]  /*03a0*/  IMAD.WIDE R16, R5, 0x4, R14 ;  /* 0x0000000405107825 */ /* 0x000fc800078e020e */
[----:B----4-:R-:W-:-:S05]  /*03b0*/  IMAD R19, R18, R19, R9 ;  /* 0x0000001312137224 */ /* 0x010fca00078e0209 */
[----:B------:R2:W-:Y:S04]  /*03c0*/  STG.E desc[UR12][R2.64], R19 ;  /* 0x0000001302007986 */ /* 0x0005e8000c10190c */
[----:B------:R-:W3:Y:S04]  /*03d0*/  LDG.E R18, desc[UR12][R6.64+0x4] ;  /* 0x0000040c06127981 */ /* 0x000ee8000c1e1900 */
[----:B------:R-:W3:Y:S01]  /*03e0*/  LDG.E R20, desc[UR12][R16.64] ;  /* 0x0000000c10147981 */ /* 0x000ee2000c1e1900 */
[----:B------:R-:W-:-:S04]  /*03f0*/  IMAD.WIDE R10, R5, 0x4, R16 ;  /* 0x00000004050a7825 */ /* 0x000fc800078e0210 */
[----:B---3--:R-:W-:-:S05]  /*0400*/  IMAD R21, R18, R20, R19 ;  /* 0x0000001412157224 */ /* 0x008fca00078e0213 */
[----:B------:R2:W-:Y:S04]  /*0410*/  STG.E desc[UR12][R2.64], R21 ;  /* 0x0000001502007986 */ /* 0x0005e8000c10190c */
[----:B------:R-:W3:Y:S04]  /*0420*/  LDG.E R18, desc[UR12][R6.64+0x8] ;  /* 0x0000080c06127981 */ /* 0x000ee8000c1e1900 */
[----:B-1----:R-:W3:Y:S01]  /*0430*/  LDG.E R9, desc[UR12][R10.64] ;  /* 0x0000000c0a097981 */ /* 0x002ee2000c1e1900 */
[----:B------:R-:W-:-:S04]  /*0440*/  IMAD.WIDE R14, R5, 0x4, R10 ;  /* 0x00000004050e7825 */ /* 0x000fc800078e020a */
[----:B---3--:R-:W-:-:S05]  /*0450*/  IMAD R23, R18, R9, R21 ;  /* 0x0000000912177224 */ /* 0x008fca00078e0215 */
[----:B------:R2:W-:Y:S04]  /*0460*/  STG.E desc[UR12][R2.64], R23 ;  /* 0x0000001702007986 */ /* 0x0005e8000c10190c */
[----:B------:R-:W3:Y:S04]  /*0470*/  LDG.E R14, desc[UR12][R14.64] ;  /* 0x0000000c0e0e7981 */ /* 0x000ee8000c1e1900 */
[----:B------:R-:W3:Y:S01]  /*0480*/  LDG.E R18, desc[UR12][R6.64+0xc] ;  /* 0x00000c0c06127981 */ /* 0x000ee2000c1e1900 */
[----:B------:R-:W-:-:S04]  /*0490*/  UIADD3 UR5, UPT, UPT, UR5, 0x8, URZ ;  /* 0x0000000805057890 */ /* 0x000fc8000fffe0ff */
[----:B------:R-:W-:Y:S01]  /*04a0*/  UISETP.NE.AND UP0, UPT, UR5, URZ, UPT ;  /* 0x000000ff0500728c */ /* 0x000fe2000bf05270 */
[----:B------:R-:W-:Y:S02]  /*04b0*/  IADD3 R16, P0, PT, R6, 0x20, RZ ;  /* 0x0000002006107810 */ /* 0x000fe40007f1e0ff */
[----:B------:R-:W-:Y:S02]  /*04c0*/  LEA R8, R5, R8, 0x3 ;  /* 0x0000000805087211 */ /* 0x000fe400078e18ff */
[----:B------:R-:W-:Y:S01]  /*04d0*/  IADD3.X R17, PT, PT, RZ, R7, RZ, P0, !PT ;  /* 0x00000007ff117210 */ /* 0x000fe200007fe4ff */
[----:B---3--:R-:W-:-:S05]  /*04e0*/  IMAD R9, R18, R14, R23 ;  /* 0x0000000e12097224 */ /* 0x008fca00078e0217 */
[----:B------:R2:W-:Y:S01]  /*04f0*/  STG.E desc[UR12][R2.64], R9 ;  /* 0x0000000902007986 */ /* 0x0005e2000c10190c */
[----:B------:R-:W-:Y:S05]  /*0500*/  BRA.U UP0, `(.L_x_7) ;  /* 0xfffffffd003c7547 */ /* 0x000fea000b83ffff */
[----:B------:R-:W-:-:S05]  /*0510*/  UMOV UR5, UR7 ;  /* 0x0000000700057c82 */ /* 0x000fca0008000000 */
.L_x_6:
[----:B------:R-:W-:-:S09]  /*0520*/  UISETP.NE.AND UP0, UPT, UR9, URZ, UPT ;  /* 0x000000ff0900728c */ /* 0x000fd2000bf05270 */
[----:B------:R-:W-:Y:S05]  /*0530*/  BRA.U !UP0, `(.L_x_8) ;  /* 0x00000005081c7547 */ /* 0x000fea000b800000 */
[----:B------:R-:W-:Y:S02]  /*0540*/  UIADD3 UR10, UPT, UPT, UR9, -0x1, URZ ;  /* 0xffffffff090a7890 */ /* 0x000fe4000fffe0ff */
[----:B------:R-:W-:Y:S02]  /*0550*/  UISETP.NE.AND UP1, UPT, UR6, URZ, UPT ;  /* 0x000000ff0600728c */ /* 0x000fe4000bf25270 */
[----:B------:R-:W-:-:S09]  /*0560*/  UISETP.GE.U32.AND UP0, UPT, UR10, 0x3, UPT ;  /* 0x000000030a00788c */ /* 0x000fd2000bf06070 */
[----:B------:R-:W-:Y:S05]  /*0570*/  BRA.U !UP0, `(.L_x_9) ;  /* 0x00000001087c7547 */ /* 0x000fea000b800000 */
[----:B------:R-:W1:Y:S01]  /*0580*/  LDC.64 R14, c[0x0][0x380] ;  /* 0x0000e000ff0e7b82 */ /* 0x000e620000000a00 */
[----:B------:R-:W-:Y:S01]  /*0590*/  IADD3 R7, PT, PT, R4, UR5, RZ ;  /* 0x0000000504077c10 */ /* 0x000fe2000fffe0ff */
[----:B------:R-:W-:-:S06]  /*05a0*/  IMAD R17, R5, UR5, R0 ;  /* 0x0000000505117c24 */ /* 0x000fcc000f8e0200 */
[----:B------:R-:W3:Y:S08]  /*05b0*/  LDC.64 R10, c[0x0][0x388] ;  /* 0x0000e200ff0a7b82 */ /* 0x000ef00000000a00 */
[----:B--2---:R-:W2:Y:S01]  /*05c0*/  LDC.64 R18, c[0x0][0x380] ;  /* 0x0000e000ff127b82 */ /* 0x004ea20000000a00 */
[----:B-1----:R-:W-:-:S06]  /*05d0*/  IMAD.WIDE.U32 R14, R7, 0x4, R14 ;  /* 0x00000004070e7825 */ /* 0x002fcc00078e000e */
[----:B------:R-:W4:Y:S01]  /*05e0*/  LDG.E R14, desc[UR12][R14.64] ;  /* 0x0000000c0e0e7981 */ /* 0x000f22000c1e1900 */
[----:B---3--:R-:W-:-:S05]  /*05f0*/  IMAD.WIDE R10, R17, 0x4, R10 ;  /* 0x00000004110a7825 */ /* 0x008fca00078e020a */
[----:B------:R-:W4:Y:S01]  /*0600*/  LDG.E R8, desc[UR12][R10.64] ;  /* 0x0000000c0a087981 */ /* 0x000f22000c1e1900 */
[----:B------:R-:W-:-:S04]  /*0610*/  IADD3 R7, P0, PT, R4, UR5, RZ ;  /* 0x0000000504077c10 */ /* 0x000fc8000ff1e0ff */
[----:B------:R-:W-:Y:S02]  /*0620*/  IADD3.X R16, PT, PT, RZ, RZ, RZ, P0, !PT ;  /* 0x000000ffff107210 */ /* 0x000fe400007fe4ff */
[----:B--2---:R-:W-:-:S04]  /*0630*/  LEA R6, P0, R7, R18, 0x2 ;  /* 0x0000001207067211 */ /* 0x004fc800078010ff */
[----:B------:R-:W-:Y:S01]  /*0640*/  LEA.HI.X R7, R7, R19, R16, 0x2, P0 ;  /* 0x0000001307077211 */ /* 0x000fe200000f1410 */
[----:B----4-:R-:W-:Y:S02]  /*0650*/  IMAD R17, R14, R8, R9 ;  /* 0x000000080e117224 */ /* 0x010fe400078e0209 */
[----:B------:R-:W-:-:S03]  /*0660*/  IMAD.WIDE R8, R5, 0x4, R10 ;  /* 0x0000000405087825 */ /* 0x000fc600078e020a */
        /* <DEDUP_REMOVED lines=13> */
[----:B------:R-:W-:Y:S01]  /*0740*/  UIADD3 UR5, UPT, UPT, UR5, 0x4, URZ ;  /* 0x0000000405057890 */ /* 0x000fe2000fffe0ff */
[----:B--2---:R-:W-:-:S05]  /*0750*/  IMAD R9, R16, R14, R21 ;  /* 0x0000000e10097224 */ /* 0x004fca00078e0215 */
[----:B------:R1:W-:Y:S06]  /*0760*/  STG.E desc[UR12][R2.64], R9 ;  /* 0x0000000902007986 */ /* 0x0003ec000c10190c */
.L_x_9:
[----:B------:R-:W-:Y:S05]  /*0770*/  BRA.U !UP1, `(.L_x_8) ;  /* 0x00000001098c7547 */ /* 0x000fea000b800000 */
[----:B------:R-:W-:Y:S01]  /*0780*/  UISETP.NE.AND UP0, UPT, UR6, 0x1, UPT ;  /* 0x000000010600788c */ /* 0x000fe2000bf05270 */
[----:B------:R-:W-:-:S08]  /*0790*/  LOP3.LUT P0, RZ, R13, 0x1, RZ, 0xc0, !PT ;  /* 0x000000010dff7812 */ /* 0x000fd0000780c0ff */
[----:B------:R-:W-:Y:S05]  /*07a0*/  BRA.U !UP0, `(.L_x_10) ;  /* 0x0000000108547547 */ /* 0x000fea000b800000 */
[----:B------:R-:W3:Y:S01]  /*07b0*/  LDC.64 R6, c[0x0][0x380] ;  /* 0x0000e000ff067b82 */ /* 0x000ee20000000a00 */
[----:B------:R-:W-:Y:S01]  /*07c0*/  IADD3 R15, PT, PT, R4, UR5, RZ ;  /* 0x00000005040f7c10 */ /* 0x000fe2000fffe0ff */
[----:B------:R-:W-:-:S06]  /*07d0*/  IMAD R13, R5, UR5, R0 ;  /* 0x00000005050d7c24 */ /* 0x000fcc000f8e0200 */
[----:B------:R-:W4:Y:S08]  /*07e0*/  LDC.64 R10, c[0x0][0x388] ;  /* 0x0000e200ff0a7b82 */ /* 0x000f300000000a00 */
[----:B-12---:R-:W1:Y:S01]  /*07f0*/  LDC.64 R18, c[0x0][0x380] ;  /* 0x0000e000ff127b82 */ /* 0x006e620000000a00 */
[----:B---3--:R-:W-:-:S06]  /*0800*/  IMAD.WIDE.U32 R14, R15, 0x4, R6 ;  /* 0x000000040f0e7825 */ /* 0x008fcc00078e0006 */
[----:B------:R-:W2:Y:S01]  /*0810*/  LDG.E R14, desc[UR12][R14.64] ;  /* 0x0000000c0e0e7981 */ /* 0x000ea2000c1e1900 */
[----:B----4-:R-:W-:-:S05]  /*0820*/  IMAD.WIDE R10, R13, 0x4, R10 ;  /* 0x000000040d0a7825 */ /* 0x010fca00078e020a */
[----:B------:R-:W2:Y:S01]  /*0830*/  LDG.E R8, desc[UR12][R10.64] ;  /* 0x0000000c0a087981 */ /* 0x000ea2000c1e1900 */
[----:B------:R-:W-:-:S04]  /*0840*/  IADD3 R7, P1, PT, R4, UR5, RZ ;  /* 0x0000000504077c10 */ /* 0x000fc8000ff3e0ff */
[----:B------:R-:W-:Y:S02]  /*0850*/  IADD3.X R16, PT, PT, RZ, RZ, RZ, P1, !PT ;  /* 0x000000ffff107210 */ /* 0x000fe40000ffe4ff */
[----:B-1----:R-:W-:-:S04]  /*0860*/  LEA R6, P1, R7, R18, 0x2 ;  /* 0x0000001207067211 */ /* 0x002fc800078210ff */
[----:B------:R-:W-:Y:S01]  /*0870*/  LEA.HI.X R7, R7, R19, R16, 0x2, P1 ;  /* 0x0000001307077211 */ /* 0x000fe200008f1410 */
[----:B------:R-:W-:-:S04]  /*0880*/  IMAD.WIDE R16, R5, 0x4, R10 ;  /* 0x0000000405107825 */ /* 0x000fc800078e020a */
[----:B--2---:R-:W-:-:S05]  /*0890*/  IMAD R13, R14, R8, R9 ;  /* 0x000000080e0d7224 */ /* 0x004fca00078e0209 */
[----:B------:R3:W-:Y:S04]  /*08a0*/  STG.E desc[UR12][R2.64], R13 ;  /* 0x0000000d02007986 */ /* 0x0007e8000c10190c */
[----:B------:R-:W2:Y:S04]  /*08b0*/  LDG.E R6, desc[UR12][R6.64+0x4] ;  /* 0x0000040c06067981 */ /* 0x000ea8000c1e1900 */
[----:B------:R-:W2:Y:S01]  /*08c0*/  LDG.E R16, desc[UR12][R16.64] ;  /* 0x0000000c10107981 */ /* 0x000ea2000c1e1900 */
[----:B------:R-:W-:Y:S01]  /*08d0*/  UIADD3 UR5, UPT, UPT, UR5, 0x2, URZ ;  /* 0x0000000205057890 */ /* 0x000fe2000fffe0ff */
[----:B--2---:R-:W-:-:S05]  /*08e0*/  IMAD R9, R6, R16, R13 ;  /* 0x0000001006097224 */ /* 0x004fca00078e020d */
[----:B------:R3:W-:Y:S06]  /*08f0*/  STG.E desc[UR12][R2.64], R9 ;  /* 0x0000000902007986 */ /* 0x0007ec000c10190c */
.L_x_10:
[----:B------:R-:W-:Y:S05]  /*0900*/  @!P0 BRA `(.L_x_8) ;  /* 0x0000000000288947 */ /* 0x000fea0003800000 */
[----:B------:R-:W4:Y:S01]  /*0910*/  LDC.64 R6, c[0x0][0x380] ;  /* 0x0000e000ff067b82 */ /* 0x000f220000000a00 */
[----:B---3--:R-:W-:Y:S01]  /*0920*/  IADD3 R13, PT, PT, R4, UR5, RZ ;  /* 0x00000005040d7c10 */ /* 0x008fe2000fffe0ff */
[----:B------:R-:W-:-:S06]  /*0930*/  IMAD R15, R5, UR5, R0 ;  /* 0x00000005050f7c24 */ /* 0x000fcc000f8e0200 */
[----:B------:R-:W3:Y:S01]  /*0940*/  LDC.64 R10, c[0x0][0x388] ;  /* 0x0000e200ff0a7b82 */ /* 0x000ee20000000a00 */
[----:B----4-:R-:W-:-:S06]  /*0950*/  IMAD.WIDE.U32 R4, R13, 0x4, R6 ;  /* 0x000000040d047825 */ /* 0x010fcc00078e0006 */
[----:B------:R-:W1:Y:S01]  /*0960*/  LDG.E R4, desc[UR12][R4.64] ;  /* 0x0000000c04047981 */ /* 0x000e62000c1e1900 */
[----:B---3--:R-:W-:-:S06]  /*0970*/  IMAD.WIDE R6, R15, 0x4, R10 ;  /* 0x000000040f067825 */ /* 0x008fcc00078e020a */
[----:B------:R-:W1:Y:S02]  /*0980*/  LDG.E R6, desc[UR12][R6.64] ;  /* 0x0000000c06067981 */ /* 0x000e64000c1e1900 */
[----:B-12---:R-:W-:-:S05]  /*0990*/  IMAD R9, R4, R6, R9 ;  /* 0x0000000604097224 */ /* 0x006fca00078e0209 */
[----:B------:R4:W-:Y:S02]  /*09a0*/  STG.E desc[UR12][R2.64], R9 ;  /* 0x0000000902007986 */ /* 0x0009e4000c10190c */
.L_x_8:
[----:B------:R-:W-:-:S06]  /*09b0*/  UIADD3 UR4, UPT, UPT, UR4, 0x1, URZ ;  /* 0x0000000104047890 */ /* 0x000fcc000fffe0ff */
[----:B------:R-:W-:-:S13]  /*09c0*/  ISETP.NE.AND P0, PT, R12, UR4, PT ;  /* 0x000000040c007c0c */ /* 0x000fda000bf05270 */
[----:B------:R-:W-:Y:S05]  /*09d0*/  @!P0 EXIT ;  /* 0x000000000000894d */ /* 0x000fea0003800000 */
[----:B------:R-:W-:Y:S05]  /*09e0*/  BRA `(.L_x_11) ;  /* 0xfffffff400bc7947 */ /* 0x000fea000383ffff */
.L_x_5:
[C---:B------:R-:W-:Y:S01]  /*09f0*/  ISETP.GE.U32.AND P1, PT, R2.reuse, 0x8, PT ;  /* 0x000000080200780c */ /* 0x040fe20003f26070 */
[----:B------:R-:W-:Y:S01]  /*0a00*/  HFMA2 R3, -RZ, RZ, 0, 0 ;  /* 0x00000000ff037431 */ /* 0x000fe200000001ff */
[----:B------:R-:W-:-:S04]  /*0a10*/  LOP3.LUT R22, R2, 0x7, RZ, 0xc0, !PT ;  /* 0x0000000702167812 */ /* 0x000fc800078ec0ff */
[----:B------:R-:W-:-:S07]  /*0a20*/  ISETP.NE.AND P0, PT, R22, RZ, PT ;  /* 0x000000ff1600720c */ /* 0x000fce0003f05270 */
[----:B------:R-:W-:Y:S06]  /*0a30*/  @!P1 BRA `(.L_x_12) ;  /* 0x0000000000609947 */ /* 0x000fec0003800000 */
[----:B------:R-:W0:Y:S01]  /*0a40*/  LDC R23, c[0x0][0x3a0] ;  /* 0x0000e800ff177b82 */ /* 0x000e220000000800 */
[----:B------:R-:W-:Y:S01]  /*0a50*/  LOP3.LUT R3, R2, 0x7ffffff8, RZ, 0xc0, !PT ;  /* 0x7ffffff802037812 */ /* 0x000fe200078ec0ff */
[----:B------:R-:W-:-:S06]  /*0a60*/  UMOV UR4, URZ ;  /* 0x000000ff00047c82 */ /* 0x000fcc0008000000 */
[----:B------:R-:W2:Y:S02]  /*0a70*/  LDC.64 R4, c[0x0][0x390] ;  /* 0x0000e400ff047b82 */ /* 0x000ea40000000a00 */
.L_x_13:
[----:B01-3--:R-:W-:Y:S01]  /*0a80*/  IMAD R7, R23, UR4, R0 ;  /* 0x0000000417077c24 */ /* 0x00bfe2000f8e0200 */
[----:B------:R-:W-:-:S03]  /*0a90*/  UIADD3 UR4, UPT, UPT, UR4, 0x8, URZ ;  /* 0x0000000804047890 */ /* 0x000fc6000fffe0ff */
[----:B--2---:R-:W-:-:S03]  /*0aa0*/  IMAD.WIDE R6, R7, 0x4, R4 ;  /* 0x0000000407067825 */ /* 0x004fc600078e0204 */
[----:B------:R-:W-:Y:S02]  /*0ab0*/  ISETP.NE.AND P1, PT, R3, UR4, PT ;  /* 0x0000000403007c0c */ /* 0x000fe4000bf25270 */
[----:B------:R3:W-:Y:S01]  /*0ac0*/  STG.E desc[UR12][R6.64], RZ ;  /* 0x000000ff06007986 */ /* 0x0007e2000c10190c */
[----:B------:R-:W-:-:S05]  /*0ad0*/  IMAD.WIDE R8, R23, 0x4, R6 ;  /* 0x0000000417087825 */ /* 0x000fca00078e0206 */
        /* <DEDUP_REMOVED lines=13> */
[----:B------:R-:W-:Y:S05]  /*0bb0*/  @P1 BRA `(.L_x_13) ;  /* 0xfffffffc00b01947 */ /* 0x000fea000383ffff */
.L_x_12:
[----:B------:R-:W-:Y:S05]  /*0bc0*/  @!P0 EXIT ;  /* 0x000000000000894d */ /* 0x000fea0003800000 */
[----:B------:R-:W-:Y:S02]  /*0bd0*/  ISETP.GE.U32.AND P0, PT, R22, 0x4, PT ;  /* 0x000000041600780c */ /* 0x000fe40003f06070 */
[----:B---3--:R-:W-:-:S04]  /*0be0*/  LOP3.LUT R12, R2, 0x3, RZ, 0xc0, !PT ;  /* 0x00000003020c7812 */ /* 0x008fc800078ec0ff */
[----:B------:R-:W-:-:S07]  /*0bf0*/  ISETP.NE.AND P1, PT, R12, RZ, PT ;  /* 0x000000ff0c00720c */ /* 0x000fce0003f25270 */
[----:B------:R-:W-:Y:S06]  /*0c00*/  @!P0 BRA `(.L_x_14) ;  /* 0x0000000000308947 */ /* 0x000fec0003800000 */
[----:B------:R-:W1:Y:S08]  /*0c10*/  LDC R11, c[0x0][0x3a0] ;  /* 0x0000e800ff0b7b82 */ /* 0x000e700000000800 */
[----:B------:R-:W0:Y:S01]  /*0c20*/  LDC.64 R4, c[0x0][0x390] ;  /* 0x0000e400ff047b82 */ /* 0x000e220000000a00 */
[C---:B-1----:R-:W-:Y:S01]  /*0c30*/  IMAD R7, R3.reuse, R11, R0 ;  /* 0x0000000b03077224 */ /* 0x042fe200078e0200 */
[----:B------:R-:W-:-:S03]  /*0c40*/  IADD3 R3, PT, PT, R3, 0x4, RZ ;  /* 0x0000000403037810 */ /* 0x000fc60007ffe0ff */
[----:B0-----:R-:W-:-:S05]  /*0c50*/  IMAD.WIDE R4, R7, 0x4, R4 ;  /* 0x0000000407047825 */ /* 0x001fca00078e0204 */
[----:B------:R0:W-:Y:S01]  /*0c60*/  STG.E desc[UR12][R4.64], RZ ;  /* 0x000000ff04007986 */ /* 0x0001e2000c10190c */
[----:B------:R-:W-:-:S05]  /*0c70*/  IMAD.WIDE R6, R11, 0x4, R4 ;  /* 0x000000040b067825 */ /* 0x000fca00078e0204 */
[----:B------:R0:W-:Y:S01]  /*0c80*/  STG.E desc[UR12][R6.64], RZ ;  /* 0x000000ff06007986 */ /* 0x0001e2000c10190c */
[----:B------:R-:W-:-:S05]  /*0c90*/  IMAD.WIDE R8, R11, 0x4, R6 ;  /* 0x000000040b087825 */ /* 0x000fca00078e0206 */
[----:B------:R0:W-:Y:S01]  /*0ca0*/  STG.E desc[UR12][R8.64], RZ ;  /* 0x000000ff08007986 */ /* 0x0001e2000c10190c */
[----:B------:R-:W-:-:S05]  /*0cb0*/  IMAD.WIDE R10, R11, 0x4, R8 ;  /* 0x000000040b0a7825 */ /* 0x000fca00078e0208 */
[----:B------:R0:W-:Y:S02]  /*0cc0*/  STG.E desc[UR12][R10.64], RZ ;  /* 0x000000ff0a007986 */ /* 0x0001e4000c10190c */
.L_x_14:
[----:B------:R-:W-:Y:S05]  /*0cd0*/  @!P1 EXIT ;  /* 0x000000000000994d */ /* 0x000fea0003800000 */
[----:B------:R-:W-:Y:S02]  /*0ce0*/  ISETP.NE.AND P0, PT, R12, 0x1, PT ;  /* 0x000000010c00780c */ /* 0x000fe40003f05270 */
[----:B------:R-:W-:-:S04]  /*0cf0*/  LOP3.LUT R2, R2, 0x1, RZ, 0xc0, !PT ;  /* 0x0000000102027812 */ /* 0x000fc800078ec0ff */
[----:B------:R-:W-:-:S07]  /*0d00*/  ISETP.NE.U32.AND P1, PT, R2, 0x1, PT ;  /* 0x000000010200780c */ /* 0x000fce0003f25070 */
[----:B------:R-:W-:Y:S06]  /*0d10*/  @!P0 BRA `(.L_x_15) ;  /* 0x0000000000208947 */ /* 0x000fec0003800000 */
[----:B0-----:R-:W1:Y:S08]  /*0d20*/  LDC R7, c[0x0][0x3a0] ;  /* 0x0000e800ff077b82 */ /* 0x001e700000000800 */
[----:B------:R-:W0:Y:S01]  /*0d30*/  LDC.64 R4, c[0x0][0x390] ;  /* 0x0000e400ff047b82 */ /* 0x000e220000000a00 */
[C---:B-1----:R-:W-:Y:S01]  /*0d40*/  IMAD R9, R3.reuse, R7, R0 ;  /* 0x0000000703097224 */ /* 0x042fe200078e0200 */
[----:B------:R-:W-:-:S03]  /*0d50*/  IADD3 R3, PT, PT, R3, 0x2, RZ ;  /* 0x0000000203037810 */ /* 0x000fc60007ffe0ff */
[----:B0-----:R-:W-:-:S05]  /*0d60*/  IMAD.WIDE R4, R9, 0x4, R4 ;  /* 0x0000000409047825 */ /* 0x001fca00078e0204 */
[----:B------:R2:W-:Y:S01]  /*0d70*/  STG.E desc[UR12][R4.64], RZ ;  /* 0x000000ff04007986 */ /* 0x0005e2000c10190c */
[----:B------:R-:W-:-:S05]  /*0d80*/  IMAD.WIDE R6, R7, 0x4, R4 ;  /* 0x0000000407067825 */ /* 0x000fca00078e0204 */
[----:B------:R2:W-:Y:S02]  /*0d90*/  STG.E desc[UR12][R6.64], RZ ;  /* 0x000000ff06007986 */ /* 0x0005e4000c10190c */
.L_x_15:
[----:B------:R-:W-:Y:S05]  /*0da0*/  @P1 EXIT ;  /* 0x000000000000194d */ /* 0x000fea0003800000 */
[----:B0-2---:R-:W0:Y:S01]  /*0db0*/  LDC.64 R4, c[0x0][0x390] ;  /* 0x0000e400ff047b82 */ /* 0x005e220000000a00 */
[----:B------:R-:W1:Y:S02]  /*0dc0*/  LDCU UR4, c[0x0][0x3a0] ;  /* 0x00007400ff0477ac */ /* 0x000e640008000800 */
[----:B-1----:R-:W-:-:S04]  /*0dd0*/  IMAD R3, R3, UR4, R0 ;  /* 0x0000000403037c24 */ /* 0x002fc8000f8e0200 */
[----:B0-----:R-:W-:-:S05]  /*0de0*/  IMAD.WIDE R2, R3, 0x4, R4 ;  /* 0x0000000403027825 */ /* 0x001fca00078e0204 */
[----:B------:R-:W-:Y:S01]  /*0df0*/  STG.E desc[UR12][R2.64], RZ ;  /* 0x000000ff02007986 */ /* 0x000fe2000c10190c */
[----:B------:R-:W-:Y:S05]  /*0e00*/  EXIT ;  /* 0x000000000000794d */ /* 0x000fea0003800000 */
.L_x_16:
        /* <DEDUP_REMOVED lines=15> */
.L_x_30:


//--------------------- .text._Z16MatMulRowThreadsPiS_S_iii --------------------------
	.section	.text._Z16MatMulRowThreadsPiS_S_iii,"ax",@progbits
	.align	128
        .global         _Z16MatMulRowThreadsPiS_S_iii
        .type           _Z16MatMulRowThreadsPiS_S_iii,@function
        .size           _Z16MatMulRowThreadsPiS_S_iii,(.L_x_31 - _Z16MatMulRowThreadsPiS_S_iii)
        .other          _Z16MatMulRowThreadsPiS_S_iii,@"STO_CUDA_ENTRY STV_DEFAULT"
_Z16MatMulRowThreadsPiS_S_iii:
.text._Z16MatMulRowThreadsPiS_S_iii:
[----:B------:R-:W-:Y:S08]  /*0000*/  LDC R1, c[0x0][0x37c] ;  /* 0x0000df00ff017b82 */ /* 0x000ff00000000800 */
[----:B------:R-:W0:Y:S02]  /*0010*/  LDC R11, c[0x0][0x3a0] ;  /* 0x0000e800ff0b7b82 */ /* 0x000e240000000800 */
[----:B0-----:R-:W-:-:S13]  /*0020*/  ISETP.GE.AND P0, PT, R11, 0x1, PT ;  /* 0x000000010b00780c */ /* 0x001fda0003f06270 */
[----:B------:R-:W-:Y:S05]  /*0030*/  @!P0 EXIT ;  /* 0x000000000000894d */ /* 0x000fea0003800000 */
[----:B------:R-:W0:Y:S01]  /*0040*/  S2R R2, SR_TID.X ;  /* 0x0000000000027919 */ /* 0x000e220000002100 */
[----:B------:R-:W1:Y:S01]  /*0050*/  LDCU UR5, c[0x0][0x39c] ;  /* 0x00007380ff0577ac */ /* 0x000e620008000800 */
[----:B------:R-:W2:Y:S01]  /*0060*/  LDCU.64 UR10, c[0x0][0x358] ;  /* 0x00006b00ff0a77ac */ /* 0x000ea20008000a00 */
[----:B-1----:R-:W-:Y:S01]  /*0070*/  UISETP.GE.AND UP0, UPT, UR5, 0x1, UPT ;  /* 0x000000010500788c */ /* 0x002fe2000bf06270 */
[----:B0-----:R-:W-:-:S08]  /*0080*/  IMAD R0, R2, R11, RZ ;  /* 0x0000000b02007224 */ /* 0x001fd000078e02ff */
[----:B--2---:R-:W-:Y:S05]  /*0090*/  BRA.U !UP0, `(.L_x_17) ;  /* 0x0000000908bc7547 */ /* 0x004fea000b800000 */
[----:B------:R-:W0:Y:S01]  /*00a0*/  LDCU.64 UR12, c[0x0][0x380] ;  /* 0x00007000ff0c77ac */ /* 0x000e220008000a00 */
[----:B------:R-:W-:Y:S02]  /*00b0*/  IMAD R2, R2, UR5, RZ ;  /* 0x0000000502027c24 */ /* 0x000fe4000f8e02ff */
[----:B------:R-:W-:Y:S01]  /*00c0*/  HFMA2 R5, -RZ, RZ, 0, 0 ;  /* 0x00000000ff057431 */ /* 0x000fe200000001ff */
[----:B------:R-:W-:Y:S01]  /*00d0*/  SHF.L.U32 R4, R11, 0x3, RZ ;  /* 0x000000030b047819 */ /* 0x000fe200000006ff */
[----:B------:R-:W-:Y:S02]  /*00e0*/  ULOP3.LUT UR6, UR5, 0x7ffffff8, URZ, 0xc0, !UPT ;  /* 0x7ffffff805067892 */ /* 0x000fe4000f8ec0ff */
[----:B------:R-:W-:Y:S02]  /*00f0*/  ULOP3.LUT UR8, UR5, 0x7, URZ, 0xc0, !UPT ;  /* 0x0000000705087892 */ /* 0x000fe4000f8ec0ff */
[----:B------:R-:W-:Y:S02]  /*0100*/  ULOP3.LUT UR5, UR5, 0x3, URZ, 0xc0, !UPT ;  /* 0x0000000305057892 */ /* 0x000fe4000f8ec0ff */
[----:B------:R-:W-:Y:S01]  /*0110*/  UIADD3 UR7, UPT, UPT, -UR6, URZ, URZ ;  /* 0x000000ff06077290 */ /* 0x000fe2000fffe1ff */
[----:B0-----:R-:W-:-:S04]  /*0120*/  LEA R3, P0, R2, UR12, 0x2 ;  /* 0x0000000c02037c11 */ /* 0x001fc8000f8010ff */
[----:B------:R-:W-:Y:S02]  /*0130*/  IADD3 R3, P1, PT, R3, 0x10, RZ ;  /* 0x0000001003037810 */ /* 0x000fe40007f3e0ff */
[----:B------:R-:W-:-:S04]  /*0140*/  LEA.HI.X R6, R2, UR13, RZ, 0x2, P0 ;  /* 0x0000000d02067c11 */ /* 0x000fc800080f14ff */
[----:B------:R-:W-:-:S07]  /*0150*/  IADD3.X R6, PT, PT, RZ, R6, RZ, P1, !PT ;  /* 0x00000006ff067210 */ /* 0x000fce0000ffe4ff */
.L_x_23:
[----:B01234-:R-:W0:Y:S01]  /*0160*/  LDC.64 R12, c[0x0][0x390] ;  /* 0x0000e400ff0c7b82 */ /* 0x01fe220000000a00 */
[----:B------:R-:W-:Y:S01]  /*0170*/  IMAD.IADD R7, R0, 0x1, R5 ;  /* 0x0000000100077824 */ /* 0x000fe200078e0205 */
[----:B------:R-:W1:Y:S01]  /*0180*/  LDCU UR12, c[0x0][0x39c] ;  /* 0x00007380ff0c77ac */ /* 0x000e620008000800 */
[----:B------:R-:W-:Y:S01]  /*0190*/  MOV R23, RZ ;  /* 0x000000ff00177202 */ /* 0x000fe20000000f00 */
[----:B------:R-:W-:Y:S01]  /*01a0*/  UMOV UR4, URZ ;  /* 0x000000ff00047c82 */ /* 0x000fe20008000000 */
[----:B-1----:R-:W-:Y:S01]  /*01b0*/  UISETP.GE.U32.AND UP0, UPT, UR12, 0x8, UPT ;  /* 0x000000080c00788c */ /* 0x002fe2000bf06070 */
[----:B0-----:R-:W-:-:S05]  /*01c0*/  IMAD.WIDE.U32 R12, R7, 0x4, R12 ;  /* 0x00000004070c7825 */ /* 0x001fca00078e000c */
[----:B------:R0:W-:Y:S03]  /*01d0*/  STG.E desc[UR10][R12.64], RZ ;  /* 0x000000ff0c007986 */ /* 0x0001e6000c10190a */
[----:B------:R-:W-:Y:S05]  /*01e0*/  BRA.U !UP0, `(.L_x_18) ;  /* 0x0000000508147547 */ /* 0x000fea000b800000 */
[----:B------:R-:W1:Y:S01]  /*01f0*/  LDC R10, c[0x0][0x3a0] ;  /* 0x0000e800ff0a7b82 */ /* 0x000e620000000800 */
[----:B------:R-:W-:Y:S01]  /*0200*/  MOV R23, RZ ;  /* 0x000000ff00177202 */ /* 0x000fe20000000f00 */
[----:B------:R-:W-:Y:S01]  /*0210*/  IMAD.MOV.U32 R22, RZ, RZ, R3 ;  /* 0x000000ffff167224 */ /* 0x000fe200078e0003 */
[----:B------:R-:W-:Y:S01]  /*0220*/  MOV R24, R6 ;  /* 0x0000000600187202 */ /* 0x000fe20000000f00 */
[----:B------:R-:W-:-:S04]  /*0230*/  UMOV UR4, UR7 ;  /* 0x0000000700047c82 */ /* 0x000fc80008000000 */
[----:B------:R-:W2:Y:S01]  /*0240*/  LDC.64 R16, c[0x0][0x388] ;  /* 0x0000e200ff107b82 */ /* 0x000ea20000000a00 */
[----:B-1----:R-:W-:Y:S01]  /*0250*/  IADD3 R7, PT, PT, R5, R10, RZ ;  /* 0x0000000a05077210 */ /* 0x002fe20007ffe0ff */
[C-C-:B------:R-:W-:Y:S01]  /*0260*/  IMAD R9, R10.reuse, 0x2, R5.reuse ;  /* 0x000000020a097824 */ /* 0x140fe200078e0205 */
[C---:B------:R-:W-:Y:S01]  /*0270*/  LEA R27, R10.reuse, R5, 0x2 ;  /* 0x000000050a1b7211 */ /* 0x040fe200078e10ff */
[C-C-:B------:R-:W-:Y:S02]  /*0280*/  IMAD R11, R10.reuse, 0x3, R5.reuse ;  /* 0x000000030a0b7824 */ /* 0x140fe400078e0205 */
[C-C-:B------:R-:W-:Y:S02]  /*0290*/  IMAD R29, R10.reuse, 0x5, R5.reuse ;  /* 0x000000050a1d7824 */ /* 0x140fe400078e0205 */
[C-C-:B------:R-:W-:Y:S02]  /*02a0*/  IMAD R8, R10.reuse, 0x6, R5.reuse ;  /* 0x000000060a087824 */ /* 0x140fe400078e0205 */
[----:B------:R-:W-:-:S02]  /*02b0*/  IMAD R10, R10, 0x7, R5 ;  /* 0x000000070a0a7824 */ /* 0x000fc400078e0205 */
[----:B--2---:R-:W-:-:S07]  /*02c0*/  IMAD.WIDE.U32 R14, R5, 0x4, R16 ;  /* 0x00000004050e7825 */ /* 0x004fce00078e0010 */
.L_x_19:
[----:B------:R-:W-:Y:S01]  /*02d0*/  MOV R18, R22 ;  /* 0x0000001600127202 */ /* 0x000fe20000000f00 */
[----:B------:R-:W-:Y:S01]  /*02e0*/  IMAD.MOV.U32 R19, RZ, RZ, R24 ;  /* 0x000000ffff137224 */ /* 0x000fe200078e0018 */
[----:B------:R-:W2:Y:S04]  /*02f0*/  LDG.E R21, desc[UR10][R14.64] ;  /* 0x0000000a0e157981 */ /* 0x000ea8000c1e1900 */
[----:B------:R-:W2:Y:S02]  /*0300*/  LDG.E R20, desc[UR10][R18.64+-0x10] ;  /* 0xfffff00a12147981 */ /* 0x000ea4000c1e1900 */
[----:B-12---:R-:W-:Y:S02]  /*0310*/  IMAD R26, R20, R21, R23 ;  /* 0x00000015141a7224 */ /* 0x006fe400078e0217 */
[----:B------:R-:W-:-:S03]  /*0320*/  IMAD.WIDE.U32 R20, R7, 0x4, R16 ;  /* 0x0000000407147825 */ /* 0x000fc600078e0010 */
[----:B------:R-:W-:Y:S04]  /*0330*/  STG.E desc[UR10][R12.64], R26 ;  /* 0x0000001a0c007986 */ /* 0x000fe8000c10190a */
[----:B------:R-:W2:Y:S04]  /*0340*/  LDG.E R20, desc[UR10][R20.64] ;  /* 0x0000000a14147981 */ /* 0x000ea8000c1e1900 */
[----:B------:R-:W2:Y:S02]  /*0350*/  LDG.E R23, desc[UR10][R18.64+-0xc] ;  /* 0xfffff40a12177981 */ /* 0x000ea4000c1e1900 */
[----:B--2---:R-:W-:-:S02]  /*0360*/  IMAD R28, R23, R20, R26 ;  /* 0x00000014171c7224 */ /* 0x004fc400078e021a */
[----:B------:R-:W-:-:S03]  /*0370*/  IMAD.WIDE.U32 R22, R9, 0x4, R16 ;  /* 0x0000000409167825 */ /* 0x000fc600078e0010 */
[----:B------:R1:W-:Y:S04]  /*0380*/  STG.E desc[UR10][R12.64], R28 ;  /* 0x0000001c0c007986 */ /* 0x0003e8000c10190a */
[----:B------:R-:W1:Y:S04]  /*0390*/  LDG.E R22, desc[UR10][R22.64] ;  /* 0x0000000a16167981 */ /* 0x000e68000c1e1900 */
[----:B------:R-:W1:Y:S02]  /*03a0*/  LDG.E R25, desc[UR10][R18.64+-0x8] ;  /* 0xfffff80a12197981 */ /* 0x000e64000c1e1900 */
[----:B-1----:R-:W-:-:S02]  /*03b0*/  IMAD R28, R25, R22, R28 ;  /* 0x00000016191c7224 */ /* 0x002fc400078e021c */
        /* <DEDUP_REMOVED lines=11> */
[----:B------:R1:W-:Y:S04]  /*0470*/  STG.E desc[UR10][R12.64], R26 ;  /* 0x0000001a0c007986 */ /* 0x0003e8000c10190a */
[----:B------:R-:W2:Y:S04]  /*0480*/  LDG.E R22, desc[UR10][R22.64] ;  /* 0x0000000a16167981 */ /* 0x000ea8000c1e1900 */
[----:B------:R-:W2:Y:S02]  /*0490*/  LDG.E R25, desc[UR10][R18.64+0x4] ;  /* 0x0000040a12197981 */ /* 0x000ea4000c1e1900 */
[----:B--2---:R-:W-:-:S02]  /*04a0*/  IMAD R28, R25, R22, R26 ;  /* 0x00000016191c7224 */ /* 0x004fc400078e021a */
        /* <DEDUP_REMOVED lines=8> */
[----:B------:R-:W2:Y:S01]  /*0530*/  LDG.E R22, desc[UR10][R18.64+0xc] ;  /* 0x00000c0a12167981 */ /* 0x000ea2000c1e1900 */
[----:B------:R-:W-:Y:S01]  /*0540*/  UIADD3 UR4, UPT, UPT, UR4, 0x8, URZ ;  /* 0x0000000804047890 */ /* 0x000fe2000fffe0ff */
[C---:B------:R-:W-:Y:S01]  /*0550*/  IADD3 R7, PT, PT, R4.reuse, R7, RZ ;  /* 0x0000000704077210 */ /* 0x040fe20007ffe0ff */
[C---:B------:R-:W-:Y:S01]  /*0560*/  IMAD.IADD R11, R4.reuse, 0x1, R11 ;  /* 0x00000001040b7824 */ /* 0x040fe200078e020b */
[C---:B------:R-:W-:Y:S01]  /*0570*/  IADD3 R9, PT, PT, R4.reuse, R9, RZ ;  /* 0x0000000904097210 */ /* 0x040fe20007ffe0ff */
[----:B------:R-:W-:Y:S01]  /*0580*/  UISETP.NE.AND UP0, UPT, UR4, URZ, UPT ;  /* 0x000000ff0400728c */ /* 0x000fe2000bf05270 */
[C---:B------:R-:W-:Y:S01]  /*0590*/  IADD3 R27, PT, PT, R4.reuse, R27, RZ ;  /* 0x0000001b041b7210 */ /* 0x040fe20007ffe0ff */
[C---:B------:R-:W-:Y:S01]  /*05a0*/  IMAD.IADD R10, R4.reuse, 0x1, R10 ;  /* 0x00000001040a7824 */ /* 0x040fe200078e020a */
[C---:B------:R-:W-:Y:S01]  /*05b0*/  IADD3 R29, PT, PT, R4.reuse, R29, RZ ;  /* 0x0000001d041d7210 */ /* 0x040fe20007ffe0ff */
[C---:B------:R-:W-:Y:S01]  /*05c0*/  IMAD.WIDE.U32 R14, R4.reuse, 0x4, R14 ;  /* 0x00000004040e7825 */ /* 0x040fe200078e000e */
[----:B------:R-:W-:-:S03]  /*05d0*/  IADD3 R8, PT, PT, R4, R8, RZ ;  /* 0x0000000804087210 */ /* 0x000fc60007ffe0ff */
[----:B--2---:R-:W-:Y:S01]  /*05e0*/  IMAD R23, R22, R20, R25 ;  /* 0x0000001416177224 */ /* 0x004fe200078e0219 */
[----:B------:R-:W-:-:S04]  /*05f0*/  IADD3 R22, P0, PT, R18, 0x20, RZ ;  /* 0x0000002012167810 */ /* 0x000fc80007f1e0ff */
[----:B------:R1:W-:Y:S01]  /*0600*/  STG.E desc[UR10][R12.64], R23 ;  /* 0x000000170c007986 */ /* 0x0003e2000c10190a */
[----:B------:R-:W-:Y:S01]  /*0610*/  IADD3.X R24, PT, PT, RZ, R19, RZ, P0, !PT ;  /* 0x00000013ff187210 */ /* 0x000fe200007fe4ff */
[----:B------:R-:W-:Y:S07]  /*0620*/  BRA.U UP0, `(.L_x_19) ;  /* 0xfffffffd00287547 */ /* 0x000fee000b83ffff */
[----:B------:R-:W-:-:S05]  /*0630*/  UMOV UR4, UR6 ;  /* 0x0000000600047c82 */ /* 0x000fca0008000000 */
.L_x_18:
[----:B------:R-:W-:-:S09]  /*0640*/  UISETP.NE.AND UP0, UPT, UR8, URZ, UPT ;  /* 0x000000ff0800728c */ /* 0x000fd2000bf05270 */
[----:B------:R-:W-:Y:S05]  /*0650*/  BRA.U !UP0, `(.L_x_20) ;  /* 0x0000000508387547 */ /* 0x000fea000b800000 */
[----:B------:R-:W-:Y:S02]  /*0660*/  UIADD3 UR9, UPT, UPT, UR8, -0x1, URZ ;  /* 0xffffffff08097890 */ /* 0x000fe4000fffe0ff */
[----:B------:R-:W-:Y:S02]  /*0670*/  UISETP.NE.AND UP1, UPT, UR5, URZ, UPT ;  /* 0x000000ff0500728c */ /* 0x000fe4000bf25270 */
[----:B------:R-:W-:-:S09]  /*0680*/  UISETP.GE.U32.AND UP0, UPT, UR9, 0x3, UPT ;  /* 0x000000030900788c */ /* 0x000fd2000bf06070 */
[----:B------:R-:W-:Y:S05]  /*0690*/  BRA.U !UP0, `(.L_x_21) ;  /* 0x00000001088c7547 */ /* 0x000fea000b800000 */
[----:B------:R-:W2:Y:S01]  /*06a0*/  LDC R14, c[0x0][0x3a0] ;  /* 0x0000e800ff0e7b82 */ /* 0x000ea20000000800 */
[----:B------:R-:W-:Y:S01]  /*06b0*/  IADD3 R7, PT, PT, R2, UR4, RZ ;  /* 0x0000000402077c10 */ /* 0x000fe2000fffe0ff */
[----:B------:R-:W3:Y:S06]  /*06c0*/  LDCU.64 UR14, c[0x0][0x380] ;  /* 0x00007000ff0e77ac */ /* 0x000eec0008000a00 */
[----:B------:R-:W4:Y:S08]  /*06d0*/  LDC.64 R16, c[0x0][0x380] ;  /* 0x0000e000ff107b82 */ /* 0x000f300000000a00 */
[----:B------:R-:W5:Y:S01]  /*06e0*/  LDC.64 R8, c[0x0][0x388] ;  /* 0x0000e200ff087b82 */ /* 0x000f620000000a00 */
[----:B--2---:R-:W-:-:S02]  /*06f0*/  IMAD R11, R14, UR4, R5 ;  /* 0x000000040e0b7c24 */ /* 0x004fc4000f8e0205 */
[----:B----4-:R-:W-:-:S06]  /*0700*/  IMAD.WIDE.U32 R16, R7, 0x4, R16 ;  /* 0x0000000407107825 */ /* 0x010fcc00078e0010 */
[----:B------:R-:W1:Y:S01]  /*0710*/  LDG.E R16, desc[UR10][R16.64] ;  /* 0x0000000a10107981 */ /* 0x000e62000c1e1900 */
[----:B-----5:R-:W-:-:S06]  /*0720*/  IMAD.WIDE.U32 R18, R11, 0x4, R8 ;  /* 0x000000040b127825 */ /* 0x020fcc00078e0008 */
[----:B------:R-:W1:Y:S01]  /*0730*/  LDG.E R18, desc[UR10][R18.64] ;  /* 0x0000000a12127981 */ /* 0x000e62000c1e1900 */
[----:B------:R-:W-:Y:S02]  /*0740*/  IADD3 R15, P0, PT, R2, UR4, RZ ;  /* 0x00000004020f7c10 */ /* 0x000fe4000ff1e0ff */
[----:B------:R-:W-:Y:S02]  /*0750*/  IADD3 R7, PT, PT, R11, R14, RZ ;  /* 0x0000000e0b077210 */ /* 0x000fe40007ffe0ff */
[----:B------:R-:W-:Y:S02]  /*0760*/  IADD3.X R20, PT, PT, RZ, RZ, RZ, P0, !PT ;  /* 0x000000ffff147210 */ /* 0x000fe400007fe4ff */
[----:B---3--:R-:W-:-:S04]  /*0770*/  LEA R10, P0, R15, UR14, 0x2 ;  /* 0x0000000e0f0a7c11 */ /* 0x008fc8000f8010ff */
[----:B------:R-:W-:Y:S01]  /*0780*/  LEA.HI.X R11, R15, UR15, R20, 0x2, P0 ;  /* 0x0000000f0f0b7c11 */ /* 0x000fe200080f1414 */
[----:B------:R-:W-:-:S04]  /*0790*/  IMAD.WIDE.U32 R20, R7, 0x4, R8 ;  /* 0x0000000407147825 */ /* 0x000fc800078e0008 */
[----:B-1----:R-:W-:-:S05]  /*07a0*/  IMAD R23, R16, R18, R23 ;  /* 0x0000001210177224 */ /* 0x002fca00078e0217 */
[----:B------:R1:W-:Y:S04]  /*07b0*/  STG.E desc[UR10][R12.64], R23 ;  /* 0x000000170c007986 */ /* 0x0003e8000c10190a */
[----:B------:R-:W2:Y:S04]  /*07c0*/  LDG.E R20, desc[UR10][R20.64] ;  /* 0x0000000a14147981 */ /* 0x000ea8000c1e1900 */
[----:B------:R-:W2:Y:S01]  /*07d0*/  LDG.E R16, desc[UR10][R10.64+0x4] ;  /* 0x0000040a0a107981 */ /* 0x000ea2000c1e1900 */
[----:B------:R-:W-:Y:S02]  /*07e0*/  IMAD.IADD R15, R7, 0x1, R14 ;  /* 0x00000001070f7824 */ /* 0x000fe400078e020e */
[----:B--2---:R-:W-:-:S02]  /*07f0*/  IMAD R7, R16, R20, R23 ;  /* 0x0000001410077224 */ /* 0x004fc400078e0217 */
[----:B------:R-:W-:-:S03]  /*0800*/  IMAD.WIDE.U32 R16, R15, 0x4, R8 ;  /* 0x000000040f107825 */ /* 0x000fc600078e0008 */
[----:B------:R2:W-:Y:S04]  /*0810*/  STG.E desc[UR10][R12.64], R7 ;  /* 0x000000070c007986 */ /* 0x0005e8000c10190a */
[----:B------:R-:W3:Y:S04]  /*0820*/  LDG.E R16, desc[UR10][R16.64] ;  /* 0x0000000a10107981 */ /* 0x000ee8000c1e1900 */
[----:B------:R-:W3:Y:S01]  /*0830*/  LDG.E R18, desc[UR10][R10.64+0x8] ;  /* 0x0000080a0a127981 */ /* 0x000ee2000c1e1900 */
[----:B------:R-:W-:-:S05]  /*0840*/  IADD3 R19, PT, PT, R15, R14, RZ ;  /* 0x0000000e0f137210 */ /* 0x000fca0007ffe0ff */
[----:B------:R-:W-:-:S04]  /*0850*/  IMAD.WIDE.U32 R8, R19, 0x4, R8 ;  /* 0x0000000413087825 */ /* 0x000fc800078e0008 */
[----:B---3--:R-:W-:-:S05]  /*0860*/  IMAD R15, R18, R16, R7 ;  /* 0x00000010120f7224 */ /* 0x008fca00078e0207 */
[----:B------:R2:W-:Y:S04]  /*0870*/  STG.E desc[UR10][R12.64], R15 ;  /* 0x0000000f0c007986 */ /* 0x0005e8000c10190a */
[----:B------:R-:W1:Y:S04]  /*0880*/  LDG.E R14, desc[UR10][R10.64+0xc] ;  /* 0x00000c0a0a0e7981 */ /* 0x000e68000c1e1900 */
[----:B------:R-:W1:Y:S01]  /*0890*/  LDG.E R8, desc[UR10][R8.64] ;  /* 0x0000000a08087981 */ /* 0x000e62000c1e1900 */
[----:B------:R-:W-:Y:S01]  /*08a0*/  UIADD3 UR4, UPT, UPT, UR4, 0x4, URZ ;  /* 0x0000000404047890 */ /* 0x000fe2000fffe0ff */
[----:B-1----:R-:W-:-:S05]  /*08b0*/  IMAD R23, R14, R8, R15 ;  /* 0x000000080e177224 */ /* 0x002fca00078e020f */
[----:B------:R2:W-:Y:S06]  /*08c0*/  STG.E desc[UR10][R12.64], R23 ;  /* 0x000000170c007986 */ /* 0x0005ec000c10190a */
.L_x_21:
[----:B------:R-:W-:Y:S05]  /*08d0*/  BRA.U !UP1, `(.L_x_20) ;  /* 0x0000000109987547 */ /* 0x000fea000b800000 */
[----:B------:R-:W-:Y:S02]  /*08e0*/  UISETP.NE.AND UP0, UPT, UR5, 0x1, UPT ;  /* 0x000000010500788c */ /* 0x000fe4000bf05270 */
[----:B------:R-:W-:-:S07]  /*08f0*/  ULOP3.LUT UP1, URZ, UR12, 0x1, URZ, 0xc0, !UPT ;  /* 0x000000010cff7892 */ /* 0x000fce000f82c0ff */
[----:B------:R-:W-:Y:S05]  /*0900*/  BRA.U !UP0, `(.L_x_22) ;  /* 0x00000001085c7547 */ /* 0x000fea000b800000 */
[----:B------:R-:W3:Y:S01]  /*0910*/  LDC R18, c[0x0][0x3a0] ;  /* 0x0000e800ff127b82 */ /* 0x000ee20000000800 */
[----:B--2---:R-:W-:Y:S01]  /*0920*/  IADD3 R15, PT, PT, R2, UR4, RZ ;  /* 0x00000004020f7c10 */ /* 0x004fe2000fffe0ff */
[----:B------:R-:W2:Y:S06]  /*0930*/  LDCU.64 UR12, c[0x0][0x380] ;  /* 0x00007000ff0c77ac */ /* 0x000eac0008000a00 */
[----:B------:R-:W4:Y:S08]  /*0940*/  LDC.64 R10, c[0x0][0x380] ;  /* 0x0000e000ff0a7b82 */ /* 0x000f300000000a00 */
[----:B------:R-:W5:Y:S01]  /*0950*/  LDC.64 R8, c[0x0][0x388] ;  /* 0x0000e200ff087b82 */ /* 0x000f620000000a00 */
[----:B---3--:R-:W-:-:S02]  /*0960*/  IMAD R7, R18, UR4, R5 ;  /* 0x0000000412077c24 */ /* 0x008fc4000f8e0205 */
[----:B----4-:R-:W-:-:S06]  /*0970*/  IMAD.WIDE.U32 R14, R15, 0x4, R10 ;  /* 0x000000040f0e7825 */ /* 0x010fcc00078e000a */
[----:B------:R-:W3:Y:S01]  /*0980*/  LDG.E R14, desc[UR10][R14.64] ;  /* 0x0000000a0e0e7981 */ /* 0x000ee2000c1e1900 */
[----:B-----5:R-:W-:-:S06]  /*0990*/  IMAD.WIDE.U32 R16, R7, 0x4, R8 ;  /* 0x0000000407107825 */ /* 0x020fcc00078e0008 */
[----:B------:R-:W3:Y:S01]  /*09a0*/  LDG.E R16, desc[UR10][R16.64] ;  /* 0x0000000a10107981 */ /* 0x000ee2000c1e1900 */
[----:B------:R-:W-:Y:S01]  /*09b0*/  IADD3 R11, P0, PT, R2, UR4, RZ ;  /* 0x00000004020b7c10 */ /* 0x000fe2000ff1e0ff */
[----:B------:R-:W-:-:S03]  /*09c0*/  IMAD.IADD R19, R7, 0x1, R18 ;  /* 0x0000000107137824 */ /* 0x000fc600078e0212 */
[----:B------:R-:W-:Y:S02]  /*09d0*/  IADD3.X R20, PT, PT, RZ, RZ, RZ, P0, !PT ;  /* 0x000000ffff147210 */ /* 0x000fe400007fe4ff */
[----:B--2---:R-:W-:Y:S01]  /*09e0*/  LEA R10, P0, R11, UR12, 0x2 ;  /* 0x0000000c0b0a7c11 */ /* 0x004fe2000f8010ff */
[----:B------:R-:W-:-:S03]  /*09f0*/  IMAD.WIDE.U32 R8, R19, 0x4, R8 ;  /* 0x0000000413087825 */ /* 0x000fc600078e0008 */
[----:B------:R-:W-:Y:S01]  /*0a00*/  LEA.HI.X R11, R11, UR13, R20, 0x2, P0 ;  /* 0x0000000d0b0b7c11 */ /* 0x000fe200080f1414 */
[----:B---3--:R-:W-:-:S05]  /*0a10*/  IMAD R7, R14, R16, R23 ;  /* 0x000000100e077224 */ /* 0x008fca00078e0217 */
[----:B------:R3:W-:Y:S04]  /*0a20*/  STG.E desc[UR10][R12.64], R7 ;  /* 0x000000070c007986 */ /* 0x0007e8000c10190a */
[----:B------:R-:W1:Y:S04]  /*0a30*/  LDG.E R8, desc[UR10][R8.64] ;  /* 0x0000000a08087981 */ /* 0x000e68000c1e1900 */
[----:B------:R-:W1:Y:S01]  /*0a40*/  LDG.E R10, desc[UR10][R10.64+0x4] ;  /* 0x0000040a0a0a7981 */ /* 0x000e62000c1e1900 */
[----:B------:R-:W-:Y:S01]  /*0a50*/  UIADD3 UR4, UPT, UPT, UR4, 0x2, URZ ;  /* 0x0000000204047890 */ /* 0x000fe2000fffe0ff */
[----:B-1----:R-:W-:-:S05]  /*0a60*/  IMAD R23, R10, R8, R7 ;  /* 0x000000080a177224 */ /* 0x002fca00078e0207 */
[----:B------:R3:W-:Y:S06]  /*0a70*/  STG.E desc[UR10][R12.64], R23 ;  /* 0x000000170c007986 */ /* 0x0007ec000c10190a */
.L_x_22:
[----:B------:R-:W-:Y:S05]  /*0a80*/  BRA.U !UP1, `(.L_x_20) ;  /* 0x00000001092c7547 */ /* 0x000fea000b800000 */
[----:B------:R-:W4:Y:S01]  /*0a90*/  LDC R14, c[0x0][0x3a0] ;  /* 0x0000e800ff0e7b82 */ /* 0x000f220000000800 */
[----:B--23--:R-:W-:-:S07]  /*0aa0*/  IADD3 R7, PT, PT, R2, UR4, RZ ;  /* 0x0000000402077c10 */ /* 0x00cfce000fffe0ff */
[----:B------:R-:W2:Y:S08]  /*0ab0*/  LDC.64 R8, c[0x0][0x380] ;  /* 0x0000e000ff087b82 */ /* 0x000eb00000000a00 */
[----:B------:R-:W3:Y:S01]  /*0ac0*/  LDC.64 R10, c[0x0][0x388] ;  /* 0x0000e200ff0a7b82 */ /* 0x000ee20000000a00 */
[----:B----4-:R-:W-:Y:S02]  /*0ad0*/  IMAD R15, R14, UR4, R5 ;  /* 0x000000040e0f7c24 */ /* 0x010fe4000f8e0205 */
[----:B--2---:R-:W-:-:S06]  /*0ae0*/  IMAD.WIDE.U32 R8, R7, 0x4, R8 ;  /* 0x0000000407087825 */ /* 0x004fcc00078e0008 */
[----:B------:R-:W1:Y:S01]  /*0af0*/  LDG.E R8, desc[UR10][R8.64] ;  /* 0x0000000a08087981 */ /* 0x000e62000c1e1900 */
[----:B---3--:R-:W-:-:S06]  /*0b00*/  IMAD.WIDE.U32 R10, R15, 0x4, R10 ;  /* 0x000000040f0a7825 */ /* 0x008fcc00078e000a */
[----:B------:R-:W1:Y:S02]  /*0b10*/  LDG.E R10, desc[UR10][R10.64] ;  /* 0x0000000a0a0a7981 */ /* 0x000e64000c1e1900 */
[----:B-1----:R-:W-:-:S05]  /*0b20*/  IMAD R23, R8, R10, R23 ;  /* 0x0000000a08177224 */ /* 0x002fca00078e0217 */
[----:B------:R4:W-:Y:S02]  /*0b30*/  STG.E desc[UR10][R12.64], R23 ;  /* 0x000000170c007986 */ /* 0x0009e4000c10190a */
.L_x_20:
[----:B------:R-:W5:Y:S01]  /*0b40*/  LDCU UR4, c[0x0][0x3a0] ;  /* 0x00007400ff0477ac */ /* 0x000f620008000800 */
[----:B------:R-:W-:-:S04]  /*0b50*/  IADD3 R5, PT, PT, R5, 0x1, RZ ;  /* 0x0000000105057810 */ /* 0x000fc80007ffe0ff */
[----:B-----5:R-:W-:-:S13]  /*0b60*/  ISETP.NE.AND P0, PT, R5, UR4, PT ;  /* 0x0000000405007c0c */ /* 0x020fda000bf05270 */
[----:B------:R-:W-:Y:S05]  /*0b70*/  @!P0 EXIT ;  /* 0x000000000000894d */ /* 0x000fea0003800000 */
[----:B------:R-:W-:Y:S05]  /*0b80*/  BRA `(.L_x_23) ;  /* 0xfffffff400747947 */ /* 0x000fea000383ffff */
.L_x_17:
[C---:B------:R-:W-:Y:S01]  /*0b90*/  ISETP.GE.U32.AND P1, PT, R11.reuse, 0x8, PT ;  /* 0x000000080b00780c */ /* 0x040fe20003f26070 */
[----:B------:R-:W-:Y:S01]  /*0ba0*/  HFMA2 R3, -RZ, RZ, 0, 0 ;  /* 0x00000000ff037431 */ /* 0x000fe200000001ff */
[----:B------:R-:W-:-:S04]  /*0bb0*/  LOP3.LUT R2, R11, 0x7, RZ, 0xc0, !PT ;  /* 0x000000070b027812 */ /* 0x000fc800078ec0ff */
[----:B------:R-:W-:-:S07]  /*0bc0*/  ISETP.NE.AND P0, PT, R2, RZ, PT ;  /* 0x000000ff0200720c */ /* 0x000fce0003f05270 */
[----:B------:R-:W-:Y:S06]  /*0bd0*/  @!P1 BRA `(.L_x_24) ;  /* 0x0000000000409947 */ /* 0x000fec0003800000 */
[----:B------:R-:W0:Y:S01]  /*0be0*/  LDC.64 R6, c[0x0][0x390] ;  /* 0x0000e400ff067b82 */ /* 0x000e220000000a00 */
[----:B------:R-:W-:Y:S01]  /*0bf0*/  LOP3.LUT R3, R11, 0x7ffffff8, RZ, 0xc0, !PT ;  /* 0x7ffffff80b037812 */ /* 0x000fe200078ec0ff */
[----:B------:R-:W-:-:S06]  /*0c00*/  UMOV UR4, URZ ;  /* 0x000000ff00047c82 */ /* 0x000fcc0008000000 */
.L_x_25:
[----:B-1----:R-:W-:Y:S01]  /*0c10*/  VIADD R5, R0, UR4 ;  /* 0x0000000400057c36 */ /* 0x002fe20008000000 */
[----:B------:R-:W-:-:S03]  /*0c20*/  UIADD3 UR4, UPT, UPT, UR4, 0x8, URZ ;  /* 0x0000000804047890 */ /* 0x000fc6000fffe0ff */
[----:B0-----:R-:W-:-:S03]  /*0c30*/  IMAD.WIDE.U32 R4, R5, 0x4, R6 ;  /* 0x0000000405047825 */ /* 0x001fc600078e0006 */
[----:B------:R-:W-:Y:S02]  /*0c40*/  ISETP.NE.AND P1, PT, R3, UR4, PT ;  /* 0x0000000403007c0c */ /* 0x000fe4000bf25270 */
[----:B------:R1:W-:Y:S04]  /*0c50*/  STG.E desc[UR10][R4.64], RZ ;  /* 0x000000ff04007986 */ /* 0x0003e8000c10190a */
[----:B------:R1:W-:Y:S04]  /*0c60*/  STG.E desc[UR10][R4.64+0x4], RZ ;  /* 0x000004ff04007986 */ /* 0x0003e8000c10190a */
[----:B------:R1:W-:Y:S04]  /*0c70*/  STG.E desc[UR10][R4.64+0x8], RZ ;  /* 0x000008ff04007986 */ /* 0x0003e8000c10190a */
[----:B------:R1:W-:Y:S04]  /*0c80*/  STG.E desc[UR10][R4.64+0xc], RZ ;  /* 0x00000cff04007986 */ /* 0x0003e8000c10190a */
[----:B------:R1:W-:Y:S04]  /*0c90*/  STG.E desc[UR10][R4.64+0x10], RZ ;  /* 0x000010ff04007986 */ /* 0x0003e8000c10190a */
[----:B------:R1:W-:Y:S04]  /*0ca0*/  STG.E desc[UR10][R4.64+0x14], RZ ;  /* 0x000014ff04007986 */ /* 0x0003e8000c10190a */
[----:B------:R1:W-:Y:S04]  /*0cb0*/  STG.E desc[UR10][R4.64+0x18], RZ ;  /* 0x000018ff04007986 */ /* 0x0003e8000c10190a */
[----:B------:R1:W-:Y:S01]  /*0cc0*/  STG.E desc[UR10][R4.64+0x1c], RZ ;  /* 0x00001cff04007986 */ /* 0x0003e2000c10190a */
[----:B------:R-:W-:Y:S05]  /*0cd0*/  @P1 BRA `(.L_x_25) ;  /* 0xfffffffc00cc1947 */ /* 0x000fea000383ffff */
.L_x_24:
[----:B------:R-:W-:Y:S05]  /*0ce0*/  @!P0 EXIT ;  /* 0x000000000000894d */ /* 0x000fea0003800000 */
[----:B------:R-:W-:Y:S02]  /*0cf0*/  ISETP.GE.U32.AND P1, PT, R2, 0x4, PT ;  /* 0x000000040200780c */ /* 0x000fe40003f26070 */
[----:B------:R-:W-:-:S04]  /*0d00*/  LOP3.LUT R8, R11, 0x3, RZ, 0xc0, !PT ;  /* 0x000000030b087812 */ /* 0x000fc800078ec0ff */
[----:B------:R-:W-:-:S07]  /*0d10*/  ISETP.NE.AND P0, PT, R8, RZ, PT ;  /* 0x000000ff0800720c */ /* 0x000fce0003f05270 */
[----:B------:R-:W-:Y:S06]  /*0d20*/  @!P1 BRA `(.L_x_26) ;  /* 0x0000000000349947 */ /* 0x000fec0003800000 */
[----:B-1----:R-:W0:Y:S01]  /*0d30*/  LDC.64 R4, c[0x0][0x390] ;  /* 0x0000e400ff047b82 */ /* 0x002e220000000a00 */
[----:B------:R-:W1:Y:S01]  /*0d40*/  LDCU.64 UR4, c[0x0][0x390] ;  /* 0x00007200ff0477ac */ /* 0x000e620008000a00 */
[CC--:B------:R-:W-:Y:S02]  /*0d50*/  IADD3 R2, P1, PT, R0.reuse, R3.reuse, RZ ;  /* 0x0000000300027210 */ /* 0x0c0fe40007f3e0ff */
[----:B------:R-:W-:Y:S02]  /*0d60*/  IADD3 R7, PT, PT, R0, R3, RZ ;  /* 0x0000000300077210 */ /* 0x000fe40007ffe0ff */
[----:B------:R-:W-:Y:S02]  /*0d70*/  IADD3.X R9, PT, PT, RZ, RZ, RZ, P1, !PT ;  /* 0x000000ffff097210 */ /* 0x000fe40000ffe4ff */
[----:B------:R-:W-:Y:S02]  /*0d80*/  IADD3 R3, PT, PT, R3, 0x4, RZ ;  /* 0x0000000403037810 */ /* 0x000fe40007ffe0ff */
[----:B-1----:R-:W-:Y:S01]  /*0d90*/  LEA R6, P1, R2, UR4, 0x2 ;  /* 0x0000000402067c11 */ /* 0x002fe2000f8210ff */
[----:B0-----:R-:W-:-:S03]  /*0da0*/  IMAD.WIDE.U32 R4, R7, 0x4, R4 ;  /* 0x0000000407047825 */ /* 0x001fc600078e0004 */
[----:B------:R-:W-:Y:S02]  /*0db0*/  LEA.HI.X R7, R2, UR5, R9, 0x2, P1 ;  /* 0x0000000502077c11 */ /* 0x000fe400088f1409 */
[----:B------:R0:W-:Y:S04]  /*0dc0*/  STG.E desc[UR10][R4.64], RZ ;  /* 0x000000ff04007986 */ /* 0x0001e8000c10190a */
[----:B------:R0:W-:Y:S04]  /*0dd0*/  STG.E desc[UR10][R6.64+0x4], RZ ;  /* 0x000004ff06007986 */ /* 0x0001e8000c10190a */
[----:B------:R0:W-:Y:S04]  /*0de0*/  STG.E desc[UR10][R6.64+0x8], RZ ;  /* 0x000008ff06007986 */ /* 0x0001e8000c10190a */
[----:B------:R0:W-:Y:S02]  /*0df0*/  STG.E desc[UR10][R6.64+0xc], RZ ;  /* 0x00000cff06007986 */ /* 0x0001e4000c10190a */
.L_x_26:
[----:B------:R-:W-:Y:S05]  /*0e00*/  @!P0 EXIT ;  /* 0x000000000000894d */ /* 0x000fea0003800000 */
[----:B------:R-:W-:Y:S02]  /*0e10*/  ISETP.NE.AND P1, PT, R8, 0x1, PT ;  /* 0x000000010800780c */ /* 0x000fe40003f25270 */
[----:B------:R-:W-:-:S04]  /*0e20*/  LOP3.LUT R2, R11, 0x1, RZ, 0xc0, !PT ;  /* 0x000000010b027812 */ /* 0x000fc800078ec0ff */
[----:B------:R-:W-:-:S07]  /*0e30*/  ISETP.NE.U32.AND P0, PT, R2, 0x1, PT ;  /* 0x000000010200780c */ /* 0x000fce0003f05070 */
[----:B------:R-:W-:Y:S06]  /*0e40*/  @!P1 BRA `(.L_x_27) ;  /* 0x00000000002c9947 */ /* 0x000fec0003800000 */
[----:B01----:R-:W0:Y:S01]  /*0e50*/  LDC.64 R4, c[0x0][0x390] ;  /* 0x0000e400ff047b82 */ /* 0x003e220000000a00 */
[----:B------:R-:W1:Y:S01]  /*0e60*/  LDCU.64 UR4, c[0x0][0x390] ;  /* 0x00007200ff0477ac */ /* 0x000e620008000a00 */
[C---:B------:R-:W-:Y:S01]  /*0e70*/  IADD3 R2, P1, PT, R0.reuse, R3, RZ ;  /* 0x0000000300027210 */ /* 0x040fe20007f3e0ff */
[----:B------:R-:W-:Y:S01]  /*0e80*/  IMAD.IADD R7, R0, 0x1, R3 ;  /* 0x0000000100077824 */ /* 0x000fe200078e0203 */
[----:B------:R-:W-:Y:S02]  /*0e90*/  IADD3 R3, PT, PT, R3, 0x2, RZ ;  /* 0x0000000203037810 */ /* 0x000fe40007ffe0ff */
[----:B------:R-:W-:Y:S02]  /*0ea0*/  IADD3.X R9, PT, PT, RZ, RZ, RZ, P1, !PT ;  /* 0x000000ffff097210 */ /* 0x000fe40000ffe4ff */
[----:B-1----:R-:W-:Y:S01]  /*0eb0*/  LEA R6, P1, R2, UR4, 0x2 ;  /* 0x0000000402067c11 */ /* 0x002fe2000f8210ff */
[----:B0-----:R-:W-:-:S03]  /*0ec0*/  IMAD.WIDE.U32 R4, R7, 0x4, R4 ;  /* 0x0000000407047825 */ /* 0x001fc600078e0004 */
[----:B------:R-:W-:Y:S02]  /*0ed0*/  LEA.HI.X R7, R2, UR5, R9, 0x2, P1 ;  /* 0x0000000502077c11 */ /* 0x000fe400088f1409 */
[----:B------:R2:W-:Y:S04]  /*0ee0*/  STG.E desc[UR10][R4.64], RZ ;  /* 0x000000ff04007986 */ /* 0x0005e8000c10190a */
[----:B------:R2:W-:Y:S03]  /*0ef0*/  STG.E desc[UR10][R6.64+0x4], RZ ;  /* 0x000004ff06007986 */ /* 0x0005e6000c10190a */
.L_x_27:
[----:B------:R-:W-:Y:S05]  /*0f00*/  @P0 EXIT ;  /* 0x000000000000094d */ /* 0x000fea0003800000 */
[----:B012---:R-:W0:Y:S01]  /*0f10*/  LDC.64 R4, c[0x0][0x390] ;  /* 0x0000e400ff047b82 */ /* 0x007e220000000a00 */
[----:B------:R-:W-:-:S05]  /*0f20*/  IADD3 R3, PT, PT, R0, R3, RZ ;  /* 0x0000000300037210 */ /* 0x000fca0007ffe0ff */
[----:B0-----:R-:W-:-:S05]  /*0f30*/  IMAD.WIDE.U32 R2, R3, 0x4, R4 ;  /* 0x0000000403027825 */ /* 0x001fca00078e0004 */
[----:B------:R-:W-:Y:S01]  /*0f40*/  STG.E desc[UR10][R2.64], RZ ;  /* 0x000000ff02007986 */ /* 0x000fe2000c10190a */
[----:B------:R-:W-:Y:S05]  /*0f50*/  EXIT ;  /* 0x000000000000794d */ /* 0x000fea0003800000 */
.L_x_28:
        /* <DEDUP_REMOVED lines=10> */
.L_x_31:


//--------------------- .nv.shared.reserved.0     --------------------------
	.section	.nv.shared.reserved.0,"aw",@nobits
	.weak		__nv_reservedSMEM_offset_0_alias
	.size		__nv_reservedSMEM_offset_0_alias, 0, 64
	.other		__nv_reservedSMEM_offset_0_alias,@"STO_CUDA_RESERVED_SHARED STV_DEFAULT"
__nv_reservedSMEM_offset_0_alias:
	.zero		0
	.zero		64


//--------------------- .nv.constant0._Z19MatMulElementThreadPiS_S_iii --------------------------
	.section	.nv.constant0._Z19MatMulElementThreadPiS_S_iii,"a",@progbits
	.sectionflags	@""
	.align	4
.nv.constant0._Z19MatMulElementThreadPiS_S_iii:
	.zero		932


//--------------------- .nv.constant0._Z16MatMulColThreadsPiS_S_iii --------------------------
	.section	.nv.constant0._Z16MatMulColThreadsPiS_S_iii,"a",@progbits
	.sectionflags	@""
	.align	4
.nv.constant0._Z16MatMulColThreadsPiS_S_iii:
	.zero		932


//--------------------- .nv.constant0._Z16MatMulRowThreadsPiS_S_iii --------------------------
	.section	.nv.constant0._Z16MatMulRowThreadsPiS_S_iii,"a",@progbits
	.sectionflags	@""
	.align	4
.nv.constant0._Z16MatMulRowThreadsPiS_S_iii:
	.zero		932


//--------------------- SYMBOLS --------------------------

	.type		.nv.reservedSmem.offset0,@object
	.size		.nv.reservedSmem.offset0,0x4
